def attn_fwd(
    Q,
    K,
    V,
    Out,
    Lse,
    sm_scale,
    stride_qz,
    stride_qh,
    stride_qm,
    stride_qk,
    stride_kz,
    stride_kh,
    stride_kn,
    stride_kk,
    stride_vz,
    stride_vh,
    stride_vn,
    stride_vk,
    stride_oz,
    stride_oh,
    stride_om,
    stride_ok,
    seqlen_q,
    seqlen_k,
    BLOCK_M: tl.constexpr,
    BLOCK_N: tl.constexpr,
    HEAD_DIM: tl.constexpr,
    CAUSAL: tl.constexpr,
):
    start_m = tl.program_id(0)
    off_hz = tl.program_id(1)
    q_off = off_hz * stride_qh
    k_off = off_hz * stride_kh
    v_off = off_hz * stride_vh
    offs_m = start_m * BLOCK_M + tl.arange(0, BLOCK_M)
    offs_d = tl.arange(0, HEAD_DIM)
    offs_n = tl.arange(0, BLOCK_N)
    q_ptrs = Q + q_off + offs_m[:, None] * stride_qm + offs_d[None, :] * stride_qk
    k_ptrs = K + k_off + offs_d[:, None] * stride_kk + offs_n[None, :] * stride_kn
    v_ptrs = V + v_off + offs_n[:, None] * stride_vn + offs_d[None, :] * stride_vk
    m_i = tl.full([BLOCK_M], float("-inf"), dtype=tl.float32)
    l_i = tl.zeros([BLOCK_M], dtype=tl.float32) + 1.0
    acc = tl.zeros([BLOCK_M, HEAD_DIM], dtype=tl.float32)
    q = tl.load(q_ptrs)
    acc, l_i, m_i = _attn_fwd_inner(
        acc,
        l_i,
        m_i,
        q,
        k_ptrs,
        v_ptrs,
        sm_scale,
        stride_kn,
        stride_vn,
        start_m,
        seqlen_k,
        BLOCK_M,
        BLOCK_N,
        HEAD_DIM,
        CAUSAL,
    )
    acc = acc / l_i[:, None]
    lse = m_i + tl.math.log2(l_i) / 1.4426950408889634
    o_ptrs = (
        Out
        + off_hz * stride_oh
        + offs_m[:, None] * stride_om
        + offs_d[None, :] * stride_ok
    )
    tl.store(o_ptrs, acc.to(Out.dtype.element_ty))
    tl.store(Lse + off_hz * seqlen_q + offs_m, lse)

# config = {"BLOCK_M": 128, "BLOCK_N": 64, "HEAD_DIM": 64, "arch": "sm_100", "causal": false, "dtype": "bf16", "num_stages": 2, "num_warps": 4}
# arch = sm_100


// ===== COMPILED SASS (sm_100a) =====

	.target	sm_100a

	.elftype	@"ET_EXEC"


//--------------------- .note.nv.tkinfo           --------------------------
	.section	.note.nv.tkinfo,"",@"SHT_NOTE"
	.sectionflags	@"SHF_NOTE_NV_TKINFO"
	.tkinfo
        /*0018*/ 	.word	0x00000081
        /*0030*/ 	.string	""
        /*0030*/ 	.string	"ptxas-blackwell"
        /*0030*/ 	.string	"Cuda compilation tools, release 12.9, V12.9.86"
        /*0030*/ 	.string	"Build cuda_12.9.r12.9/compiler.36037853_0"
        /*0030*/ 	.string	"-v  -suppress-debug-info  -lineinfo  -arch sm_100a "



//--------------------- .note.nv.cuver            --------------------------
	.section	.note.nv.cuver,"",@"SHT_NOTE"
	.sectionflags	@"SHF_NOTE_NV_CUVER"
        /*0018*/ 	.short	0x0001
        /*001a*/ 	.short	0x0064
        /*001c*/ 	.short	0x0001
        /*001e*/ 	.short	0x0000
        /*0020*/ 	.short	0x0001
        /*0022*/ 	.short	0x0000


//--------------------- .nv.info                  --------------------------
	.section	.nv.info,"",@"SHT_CUDA_INFO"
	.align	4


	//----- nvinfo : EIATTR_REGCOUNT
	.align		4
        /*0000*/ 	.byte	0x04, 0x2f
        /*0002*/ 	.short	(.L_5 - .L_4)
	.align		4
.L_4:
        /*0004*/ 	.word	index@(attn_fwd)
        /*0008*/ 	.word	0x000000ff


	//----- nvinfo : EIATTR_FRAME_SIZE
	.align		4
.L_5:
        /*000c*/ 	.byte	0x04, 0x11
        /*000e*/ 	.short	(.L_7 - .L_6)
	.align		4
.L_6:
        /*0010*/ 	.word	index@($__internal_2_$__cuda_sm10x_tcgen05_guardrail_trap_unallocated_columns_being_dealloced)
        /*0014*/ 	.word	0x00000000


	//----- nvinfo : EIATTR_FRAME_SIZE
	.align		4
.L_7:
        /*0018*/ 	.byte	0x04, 0x11
        /*001a*/ 	.short	(.L_9 - .L_8)
	.align		4
.L_8:
        /*001c*/ 	.word	index@($__internal_1_$__cuda_sm10x_tcgen05_guardrail_trap_phase_invalid_during_alloc)
        /*0020*/ 	.word	0x00000000


	//----- nvinfo : EIATTR_FRAME_SIZE
	.align		4
.L_9:
        /*0024*/ 	.byte	0x04, 0x11
        /*0026*/ 	.short	(.L_11 - .L_10)
	.align		4
.L_10:
        /*0028*/ 	.word	index@($__internal_0_$__cuda_sm10x_tcgen05_guardrail_trap_col_being_dealloced_not_returned_by_alloc)
        /*002c*/ 	.word	0x00000000


	//----- nvinfo : EIATTR_FRAME_SIZE
	.align		4
.L_11:
        /*0030*/ 	.byte	0x04, 0x11
        /*0032*/ 	.short	(.L_13 - .L_12)
	.align		4
.L_12:
        /*0034*/ 	.word	index@(attn_fwd)
        /*0038*/ 	.word	0x00000000


	//----- nvinfo : EIATTR_MIN_STACK_SIZE
	.align		4
.L_13:
        /*003c*/ 	.byte	0x04, 0x12
        /*003e*/ 	.short	(.L_15 - .L_14)
	.align		4
.L_14:
        /*0040*/ 	.word	index@(attn_fwd)
        /*0044*/ 	.word	0x00000000
.L_15:


//--------------------- .nv.info.attn_fwd         --------------------------
	.section	.nv.info.attn_fwd,"",@"SHT_CUDA_INFO"
	.sectionflags	@""
	.align	4


	//----- nvinfo : EIATTR_CUDA_API_VERSION
	.align		4
        /*0000*/ 	.byte	0x04, 0x37
        /*0002*/ 	.short	(.L_17 - .L_16)
.L_16:
        /*0004*/ 	.word	0x00000081


	//----- nvinfo : EIATTR_KPARAM_INFO
	.align		4
.L_17:
        /*0008*/ 	.byte	0x04, 0x17
        /*000a*/ 	.short	(.L_19 - .L_18)
.L_18:
        /*000c*/ 	.word	0x00000000
        /*0010*/ 	.short	0x0019
        /*0012*/ 	.short	0x0080
        /*0014*/ 	.byte	0x00, 0xf4, 0x21, 0x00


	//----- nvinfo : EIATTR_KPARAM_INFO
	.align		4
.L_19:
        /*0018*/ 	.byte	0x04, 0x17
        /*001a*/ 	.short	(.L_21 - .L_20)
.L_20:
        /*001c*/ 	.word	0x00000000
        /*0020*/ 	.short	0x0018
        /*0022*/ 	.short	0x0078
        /*0024*/ 	.byte	0x00, 0xf4, 0x21, 0x00


	//----- nvinfo : EIATTR_KPARAM_INFO
	.align		4
.L_21:
        /*0028*/ 	.byte	0x04, 0x17
        /*002a*/ 	.short	(.L_23 - .L_22)
.L_22:
        /*002c*/ 	.word	0x00000000
        /*0030*/ 	.short	0x0017
        /*0032*/ 	.short	0x0070
        /*0034*/ 	.byte	0x00, 0xf0, 0x11, 0x00


	//----- nvinfo : EIATTR_KPARAM_INFO
	.align		4
.L_23:
        /*0038*/ 	.byte	0x04, 0x17
        /*003a*/ 	.short	(.L_25 - .L_24)
.L_24:
        /*003c*/ 	.word	0x00000000
        /*0040*/ 	.short	0x0016
        /*0042*/ 	.short	0x006c
        /*0044*/ 	.byte	0x00, 0xf0, 0x11, 0x00


	//----- nvinfo : EIATTR_KPARAM_INFO
	.align		4
.L_25:
        /*0048*/ 	.byte	0x04, 0x17
        /*004a*/ 	.short	(.L_27 - .L_26)
.L_26:
        /*004c*/ 	.word	0x00000000
        /*0050*/ 	.short	0x0015
        /*0052*/ 	.short	0x0068
        /*0054*/ 	.byte	0x00, 0xf0, 0x11, 0x00


	//----- nvinfo : EIATTR_KPARAM_INFO
	.align		4
.L_27:
        /*0058*/ 	.byte	0x04, 0x17
        /*005a*/ 	.short	(.L_29 - .L_28)
.L_28:
        /*005c*/ 	.word	0x00000000
        /*0060*/ 	.short	0x0014
        /*0062*/ 	.short	0x0064
        /*0064*/ 	.byte	0x00, 0xf0, 0x11, 0x00


	//----- nvinfo : EIATTR_KPARAM_INFO
	.align		4
.L_29:
        /*0068*/ 	.byte	0x04, 0x17
        /*006a*/ 	.short	(.L_31 - .L_30)
.L_30:
        /*006c*/ 	.word	0x00000000
        /*0070*/ 	.short	0x0013
        /*0072*/ 	.short	0x0060
        /*0074*/ 	.byte	0x00, 0xf0, 0x11, 0x00


	//----- nvinfo : EIATTR_KPARAM_INFO
	.align		4
.L_31:
        /*0078*/ 	.byte	0x04, 0x17
        /*007a*/ 	.short	(.L_33 - .L_32)
.L_32:
        /*007c*/ 	.word	0x00000000
        /*0080*/ 	.short	0x0012
        /*0082*/ 	.short	0x005c
        /*0084*/ 	.byte	0x00, 0xf0, 0x11, 0x00


	//----- nvinfo : EIATTR_KPARAM_INFO
	.align		4
.L_33:
        /*0088*/ 	.byte	0x04, 0x17
        /*008a*/ 	.short	(.L_35 - .L_34)
.L_34:
        /*008c*/ 	.word	0x00000000
        /*0090*/ 	.short	0x0011
        /*0092*/ 	.short	0x0058
        /*0094*/ 	.byte	0x00, 0xf0, 0x11, 0x00


	//----- nvinfo : EIATTR_KPARAM_INFO
	.align		4
.L_35:
        /*0098*/ 	.byte	0x04, 0x17
        /*009a*/ 	.short	(.L_37 - .L_36)
.L_36:
        /*009c*/ 	.word	0x00000000
        /*00a0*/ 	.short	0x0010
        /*00a2*/ 	.short	0x0054
        /*00a4*/ 	.byte	0x00, 0xf0, 0x11, 0x00


	//----- nvinfo : EIATTR_KPARAM_INFO
	.align		4
.L_37:
        /*00a8*/ 	.byte	0x04, 0x17
        /*00aa*/ 	.short	(.L_39 - .L_38)
.L_38:
        /*00ac*/ 	.word	0x00000000
        /*00b0*/ 	.short	0x000f
        /*00b2*/ 	.short	0x0050
        /*00b4*/ 	.byte	0x00, 0xf0, 0x11, 0x00


	//----- nvinfo : EIATTR_KPARAM_INFO
	.align		4
.L_39:
        /*00b8*/ 	.byte	0x04, 0x17
        /*00ba*/ 	.short	(.L_41 - .L_40)
.L_40:
        /*00bc*/ 	.word	0x00000000
        /*00c0*/ 	.short	0x000e
        /*00c2*/ 	.short	0x004c
        /*00c4*/ 	.byte	0x00, 0xf0, 0x11, 0x00


	//----- nvinfo : EIATTR_KPARAM_INFO
	.align		4
.L_41:
        /*00c8*/ 	.byte	0x04, 0x17
        /*00ca*/ 	.short	(.L_43 - .L_42)
.L_42:
        /*00cc*/ 	.word	0x00000000
        /*00d0*/ 	.short	0x000d
        /*00d2*/ 	.short	0x0048
        /*00d4*/ 	.byte	0x00, 0xf0, 0x11, 0x00


	//----- nvinfo : EIATTR_KPARAM_INFO
	.align		4
.L_43:
        /*00d8*/ 	.byte	0x04, 0x17
        /*00da*/ 	.short	(.L_45 - .L_44)
.L_44:
        /*00dc*/ 	.word	0x00000000
        /*00e0*/ 	.short	0x000c
        /*00e2*/ 	.short	0x0044
        /*00e4*/ 	.byte	0x00, 0xf0, 0x11, 0x00


	//----- nvinfo : EIATTR_KPARAM_INFO
	.align		4
.L_45:
        /*00e8*/ 	.byte	0x04, 0x17
        /*00ea*/ 	.short	(.L_47 - .L_46)
.L_46:
        /*00ec*/ 	.word	0x00000000
        /*00f0*/ 	.short	0x000b
        /*00f2*/ 	.short	0x0040
        /*00f4*/ 	.byte	0x00, 0xf0, 0x11, 0x00


	//----- nvinfo : EIATTR_KPARAM_INFO
	.align		4
.L_47:
        /*00f8*/ 	.byte	0x04, 0x17
        /*00fa*/ 	.short	(.L_49 - .L_48)
.L_48:
        /*00fc*/ 	.word	0x00000000
        /*0100*/ 	.short	0x000a
        /*0102*/ 	.short	0x003c
        /*0104*/ 	.byte	0x00, 0xf0, 0x11, 0x00


	//----- nvinfo : EIATTR_KPARAM_INFO
	.align		4
.L_49:
        /*0108*/ 	.byte	0x04, 0x17
        /*010a*/ 	.short	(.L_51 - .L_50)
.L_50:
        /*010c*/ 	.word	0x00000000
        /*0110*/ 	.short	0x0009
        /*0112*/ 	.short	0x0038
        /*0114*/ 	.byte	0x00, 0xf0, 0x11, 0x00


	//----- nvinfo : EIATTR_KPARAM_INFO
	.align		4
.L_51:
        /*0118*/ 	.byte	0x04, 0x17
        /*011a*/ 	.short	(.L_53 - .L_52)
.L_52:
        /*011c*/ 	.word	0x00000000
        /*0120*/ 	.short	0x0008
        /*0122*/ 	.short	0x0034
        /*0124*/ 	.byte	0x00, 0xf0, 0x11, 0x00


	//----- nvinfo : EIATTR_KPARAM_INFO
	.align		4
.L_53:
        /*0128*/ 	.byte	0x04, 0x17
        /*012a*/ 	.short	(.L_55 - .L_54)
.L_54:
        /*012c*/ 	.word	0x00000000
        /*0130*/ 	.short	0x0007
        /*0132*/ 	.short	0x0030
        /*0134*/ 	.byte	0x00, 0xf0, 0x11, 0x00


	//----- nvinfo : EIATTR_KPARAM_INFO
	.align		4
.L_55:
        /*0138*/ 	.byte	0x04, 0x17
        /*013a*/ 	.short	(.L_57 - .L_56)
.L_56:
        /*013c*/ 	.word	0x00000000
        /*0140*/ 	.short	0x0006
        /*0142*/ 	.short	0x002c
        /*0144*/ 	.byte	0x00, 0xf0, 0x11, 0x00


	//----- nvinfo : EIATTR_KPARAM_INFO
	.align		4
.L_57:
        /*0148*/ 	.byte	0x04, 0x17
        /*014a*/ 	.short	(.L_59 - .L_58)
.L_58:
        /*014c*/ 	.word	0x00000000
        /*0150*/ 	.short	0x0005
        /*0152*/ 	.short	0x0028
        /*0154*/ 	.byte	0x00, 0xf0, 0x11, 0x00


	//----- nvinfo : EIATTR_KPARAM_INFO
	.align		4
.L_59:
        /*0158*/ 	.byte	0x04, 0x17
        /*015a*/ 	.short	(.L_61 - .L_60)
.L_60:
        /*015c*/ 	.word	0x00000000
        /*0160*/ 	.short	0x0004
        /*0162*/ 	.short	0x0020
        /*0164*/ 	.byte	0x00, 0xf4, 0x21, 0x00


	//----- nvinfo : EIATTR_KPARAM_INFO
	.align		4
.L_61:
        /*0168*/ 	.byte	0x04, 0x17
        /*016a*/ 	.short	(.L_63 - .L_62)
.L_62:
        /*016c*/ 	.word	0x00000000
        /*0170*/ 	.short	0x0003
        /*0172*/ 	.short	0x0018
        /*0174*/ 	.byte	0x00, 0xf4, 0x21, 0x00


	//----- nvinfo : EIATTR_KPARAM_INFO
	.align		4
.L_63:
        /*0178*/ 	.byte	0x04, 0x17
        /*017a*/ 	.short	(.L_65 - .L_64)
.L_64:
        /*017c*/ 	.word	0x00000000
        /*0180*/ 	.short	0x0002
        /*0182*/ 	.short	0x0010
        /*0184*/ 	.byte	0x00, 0xf4, 0x21, 0x00


	//----- nvinfo : EIATTR_KPARAM_INFO
	.align		4
.L_65:
        /*0188*/ 	.byte	0x04, 0x17
        /*018a*/ 	.short	(.L_67 - .L_66)
.L_66:
        /*018c*/ 	.word	0x00000000
        /*0190*/ 	.short	0x0001
        /*0192*/ 	.short	0x0008
        /*0194*/ 	.byte	0x00, 0xf4, 0x21, 0x00


	//----- nvinfo : EIATTR_KPARAM_INFO
	.align		4
.L_67:
        /*0198*/ 	.byte	0x04, 0x17
        /*019a*/ 	.short	(.L_69 - .L_68)
.L_68:
        /*019c*/ 	.word	0x00000000
        /*01a0*/ 	.short	0x0000
        /*01a2*/ 	.short	0x0000
        /*01a4*/ 	.byte	0x00, 0xf4, 0x21, 0x00


	//----- nvinfo : EIATTR_AT_ENTRY_FRAGMENTS
	.align		4
.L_69:
        /*01a8*/ 	.byte	0x04, 0x4f
        /*01aa*/ 	.short	(.L_71 - .L_70)


	//   ....[0]....
.L_70:
        /*01ac*/ 	.word	0x00000004


	//----- nvinfo : EIATTR_RESERVED_SMEM_USED
	.align		4
.L_71:
        /*01b0*/ 	.byte	0x01, 0x41
	.zero		2


	//----- nvinfo : EIATTR_SPARSE_MMA_MASK
	.align		4
        /*01b4*/ 	.byte	0x03, 0x50
        /*01b6*/ 	.short	0x0000


	//----- nvinfo : EIATTR_TCGEN05_1CTA_USED
	.align		4
        /*01b8*/ 	.byte	0x01, 0x51
	.zero		2


	//----- nvinfo : EIATTR_MAXREG_COUNT
	.align		4
        /*01bc*/ 	.byte	0x03, 0x1b
        /*01be*/ 	.short	0x00ff


	//----- nvinfo : EIATTR_NUM_BARRIERS
	.align		4
        /*01c0*/ 	.byte	0x02, 0x4c
        /*01c2*/ 	.byte	0x01
	.zero		1


	//----- nvinfo : EIATTR_INT_WARP_WIDE_INSTR_OFFSETS
	.align		4
        /*01c4*/ 	.byte	0x04, 0x31
        /*01c6*/ 	.short	(.L_73 - .L_72)


	//   ....[0]....
.L_72:
        /*01c8*/ 	.word	0x000020c0


	//   ....[1]....
        /*01cc*/ 	.word	0x000020d0


	//   ....[2]....
        /*01d0*/ 	.word	0x00002960


	//   ....[3]....
        /*01d4*/ 	.word	0x00002a00


	//   ....[4]....
        /*01d8*/ 	.word	0x000061f0


	//   ....[5]....
        /*01dc*/ 	.word	0x0000b330


	//   ....[6]....
        /*01e0*/ 	.word	0x0000b380


	//----- nvinfo : EIATTR_COOP_GROUP_MASK_REGIDS
	.align		4
.L_73:
        /*01e4*/ 	.byte	0x04, 0x29
        /*01e6*/ 	.short	(.L_75 - .L_74)


	//   ....[0]....
.L_74:
        /*01e8*/ 	.word	0xffffffff


	//   ....[1]....
        /*01ec*/ 	.word	0xffffffff


	//   ....[2]....
        /*01f0*/ 	.word	0xffffffff


	//   ....[3]....
        /*01f4*/ 	.word	0xffffffff


	//----- nvinfo : EIATTR_COOP_GROUP_INSTR_OFFSETS
	.align		4
.L_75:
        /*01f8*/ 	.byte	0x04, 0x28
        /*01fa*/ 	.short	(.L_77 - .L_76)


	//   ....[0]....
.L_76:
        /*01fc*/ 	.word	0x00000050


	//   ....[1]....
        /*0200*/ 	.word	0x00000310


	//   ....[2]....
        /*0204*/ 	.word	0x0000b1c0


	//   ....[3]....
        /*0208*/ 	.word	0x0000b430


	//----- nvinfo : EIATTR_VRC_CTA_INIT_COUNT
	.align		4
.L_77:
        /*020c*/ 	.byte	0x02, 0x4a
        /*020e*/ 	.byte	0x80
	.zero		1


	//----- nvinfo : EIATTR_MBARRIER_INSTR_OFFSETS
	.align		4
        /*0210*/ 	.byte	0x04, 0x39
        /*0212*/ 	.short	(.L_79 - .L_78)


	//   ....[0]....
.L_78:
        /*0214*/ 	.word	0x000026f0
        /*0218*/ 	.word	0x000000ff
        /*021c*/ 	.word	0x00000000
        /*0220*/ 	.short	0x0100
        /*0222*/ 	.byte	0x0f
	.zero		1


	//   ....[1]....
        /*0224*/ 	.word	0x000029e0
        /*0228*/ 	.word	0x000000ff
        /*022c*/ 	.word	0x0000a008
        /*0230*/ 	.short	0x0100
        /*0232*/ 	.byte	0x0b
	.zero		1


	//   ....[2]....
        /*0234*/ 	.word	0x00002c60
        /*0238*/ 	.word	0x000000ff
        /*023c*/ 	.word	0x00006000
        /*0240*/ 	.short	0x0100
        /*0242*/ 	.byte	0x0b
	.zero		1


	//   ....[3]....
        /*0244*/ 	.word	0x00002ec0
        /*0248*/ 	.word	0x000000ff
        /*024c*/ 	.word	0x00006000
        /*0250*/ 	.short	0x010a
        /*0252*/ 	.byte	0x0b
	.zero		1


	//   ....[4]....
        /*0254*/ 	.word	0x00002fe0
        /*0258*/ 	.word	0x000000ff
        /*025c*/ 	.word	0x00006000
        /*0260*/ 	.short	0x0108
        /*0262*/ 	.byte	0x0b
	.zero		1


	//   ....[5]....
        /*0264*/ 	.word	0x00006430
        /*0268*/ 	.word	0x000000ff
        /*026c*/ 	.word	0x0000a010
        /*0270*/ 	.short	0x0100
        /*0272*/ 	.byte	0x0b
	.zero		1


	//   ....[6]....
        /*0274*/ 	.word	0x000065a0
        /*0278*/ 	.word	0x000000ff
        /*027c*/ 	.word	0x0000a010
        /*0280*/ 	.short	0x010a
        /*0282*/ 	.byte	0x0b
	.zero		1


	//   ....[7]....
        /*0284*/ 	.word	0x000065e0
        /*0288*/ 	.word	0x000000ff
        /*028c*/ 	.word	0x0000a010
        /*0290*/ 	.short	0x0108
        /*0292*/ 	.byte	0x0b
	.zero		1


	//   ....[8]....
        /*0294*/ 	.word	0x00006cc0
        /*0298*/ 	.word	0x000000ff
        /*029c*/ 	.word	0x00000000
        /*02a0*/ 	.short	0x010a
        /*02a2*/ 	.byte	0x0f
	.zero		1


	//   ....[9]....
        /*02a4*/ 	.word	0x00008ce0
        /*02a8*/ 	.word	0x000000ff
        /*02ac*/ 	.word	0x00000000
        /*02b0*/ 	.short	0x010a
        /*02b2*/ 	.byte	0x0f
	.zero		1


	//   ....[10]....
        /*02b4*/ 	.word	0x00008e40
        /*02b8*/ 	.word	0x000000ff
        /*02bc*/ 	.word	0x0000a000
        /*02c0*/ 	.short	0x0108
        /*02c2*/ 	.byte	0x0b
	.zero		1


	//   ....[11]....
        /*02c4*/ 	.word	0x00008f10
        /*02c8*/ 	.word	0x000000ff
        /*02cc*/ 	.word	0x0000a008
        /*02d0*/ 	.short	0x0108
        /*02d2*/ 	.byte	0x0b
	.zero		1


	//   ....[12]....
        /*02d4*/ 	.word	0x0000b450
        /*02d8*/ 	.word	0x000000ff
        /*02dc*/ 	.word	0x00006000
        /*02e0*/ 	.short	0x010a
        /*02e2*/ 	.byte	0x0b
	.zero		1


	//   ....[13]....
        /*02e4*/ 	.word	0x0000b480
        /*02e8*/ 	.word	0x000000ff
        /*02ec*/ 	.word	0x0000a010
        /*02f0*/ 	.short	0x010a
        /*02f2*/ 	.byte	0x0b
	.zero		1


	//   ....[14]....
        /*02f4*/ 	.word	0x0000b4b0
        /*02f8*/ 	.word	0x000000ff
        /*02fc*/ 	.word	0x00000000
        /*0300*/ 	.short	0x010a
        /*0302*/ 	.byte	0x0f
	.zero		1


	//   ....[15]....
        /*0304*/ 	.word	0x0000b4e0
        /*0308*/ 	.word	0x000000ff
        /*030c*/ 	.word	0x00000000
        /*0310*/ 	.short	0x010a
        /*0312*/ 	.byte	0x0f
	.zero		1


	//----- nvinfo : EIATTR_NUM_MBARRIERS
	.align		4
.L_79:
        /*0314*/ 	.byte	0x03, 0x38
        /*0316*/ 	.short	0xffff


	//----- nvinfo : EIATTR_EXIT_INSTR_OFFSETS
	.align		4
        /*0318*/ 	.byte	0x04, 0x1c
        /*031a*/ 	.short	(.L_81 - .L_80)


	//   ....[0]....
.L_80:
        /*031c*/ 	.word	0x0000b440


	//----- nvinfo : EIATTR_REQNTID
	.align		4
.L_81:
        /*0320*/ 	.byte	0x04, 0x10
        /*0322*/ 	.short	(.L_83 - .L_82)
.L_82:
        /*0324*/ 	.word	0x00000080
        /*0328*/ 	.word	0x00000001
        /*032c*/ 	.word	0x00000001


	//----- nvinfo : EIATTR_CRS_STACK_SIZE
	.align		4
.L_83:
        /*0330*/ 	.byte	0x04, 0x1e
        /*0332*/ 	.short	(.L_85 - .L_84)
.L_84:
        /*0334*/ 	.word	0x00000000


	//----- nvinfo : EIATTR_CBANK_PARAM_SIZE
	.align		4
.L_85:
        /*0338*/ 	.byte	0x03, 0x19
        /*033a*/ 	.short	0x0088


	//----- nvinfo : EIATTR_PARAM_CBANK
	.align		4
        /*033c*/ 	.byte	0x04, 0x0a
        /*033e*/ 	.short	(.L_87 - .L_86)
	.align		4
.L_86:
        /*0340*/ 	.word	index@(.nv.constant0.attn_fwd)
        /*0344*/ 	.short	0x0380
        /*0346*/ 	.short	0x0088


	//----- nvinfo : EIATTR_SW_WAR
	.align		4
.L_87:
        /*0348*/ 	.byte	0x04, 0x36
        /*034a*/ 	.short	(.L_89 - .L_88)
.L_88:
        /*034c*/ 	.word	0x00000008
.L_89:


//--------------------- .nv.compat                --------------------------
	.section	.nv.compat,"",@"SHT_CUDA_COMPAT_INFO"
	.align	4
        /*0000*/ 	.byte	0x02, 0x02, 0x02, 0x00, 0x02, 0x05, 0x05, 0x00, 0x02, 0x03, 0x00, 0x00, 0x02, 0x06, 0x01, 0x00


//--------------------- .nv.callgraph             --------------------------
	.section	.nv.callgraph,"",@"SHT_CUDA_CALLGRAPH"
	.align	4
	.sectionentsize	8
	.align		4
        /*0000*/ 	.word	0x00000000
	.align		4
        /*0004*/ 	.word	0xffffffff
	.align		4
        /*0008*/ 	.word	0x00000000
	.align		4
        /*000c*/ 	.word	0xfffffffe
	.align		4
        /*0010*/ 	.word	0x00000000
	.align		4
        /*0014*/ 	.word	0xfffffffd
	.align		4
        /*0018*/ 	.word	0x00000000
	.align		4
        /*001c*/ 	.word	0xfffffffc


//--------------------- .nv.constant4             --------------------------
	.section	.nv.constant4,"a",@progbits
	.align	8
	.align		8
.nv.constant4:
        /*0000*/ 	.dword	_$_str


//--------------------- .text.attn_fwd            --------------------------
	.section	.text.attn_fwd,"ax",@progbits
	.align	128
        .global         attn_fwd
        .type           attn_fwd,@function
        .size           attn_fwd,(.L_x_28 - attn_fwd)
        .other          attn_fwd,@"STO_CUDA_ENTRY STV_DEFAULT"
attn_fwd:
.text.attn_fwd:
[----:B------:R-:W0:Y:S01]  /*0000*/  LDC R1, c[0x0][0x37c] ;  /* 0x0000df00ff017b82 */ /* 0x000e220000000800 */
[----:B------:R-:W1:Y:S02]  /*0010*/  S2R R68, SR_TID.X ;  /* 0x0000000000447919 */ /* 0x000e640000002100 */
[----:B-1----:R-:W-:-:S13]  /*0020*/  ISETP.GE.U32.AND P0, PT, R68, 0x20, PT ;  /* 0x000000204400780c */ /* 0x002fda0003f06070 */
[----:B------:R-:W-:Y:S05]  /*0030*/  @P0 BRA `(.L_x_0) ;  /* 0x0000000000b80947 */ /* 0x000fea0003800000 */
[----:B------:R-:W1:Y:S01]  /*0040*/  S2UR UR6, SR_CgaCtaId ;  /* 0x00000000000679c3 */ /* 0x000e620000008800 */
[----:B------:R-:W-:Y:S01]  /*0050*/  NOP ;  /* 0x0000000000007918 */ /* 0x000fe20000000000 */
[----:B------:R-:W-:Y:S02]  /*0060*/  UMOV UR4, 0x40 ;  /* 0x0000004000047882 */ /* 0x000fe40000000000 */
[----:B-1----:R-:W-:-:S09]  /*0070*/  ULEA UR4, UR6, UR4, 0x18 ;  /* 0x0000000406047291 */ /* 0x002fd2000f8ec0ff */
[----:B------:R-:W1:Y:S01]  /*0080*/  LDS.U8 R0, [UR4] ;  /* 0x00000004ff007984 */ /* 0x000e620008000000 */
[----:B------:R-:W-:Y:S02]  /*0090*/  UMOV UR4, 0x400 ;  /* 0x0000040000047882 */ /* 0x000fe40000000000 */
[----:B------:R-:W-:Y:S01]  /*00a0*/  ULEA UR4, UR6, UR4, 0x18 ;  /* 0x0000000406047291 */ /* 0x000fe2000f8ec0ff */
[----:B-1----:R-:W-:-:S13]  /*00b0*/  ISETP.NE.AND P1, PT, R0, RZ, PT ;  /* 0x000000ff0000720c */ /* 0x002fda0003f25270 */
[----:B------:R-:W-:Y:S05]  /*00c0*/  @P1 BRA `(.L_x_1) ;  /* 0x00000000007c1947 */ /* 0x000fea0003800000 */
[----:B------:R-:W-:-:S13]  /*00d0*/  ELECT P1, URZ, PT ;  /* 0x0000000000ff782f */ /* 0x000fda0003820000 */
[----:B------:R-:W-:Y:S05]  /*00e0*/  @!P1 BRA `(.L_x_2) ;  /* 0x0000000000849947 */ /* 0x000fea0003800000 */
[----:B------:R-:W-:Y:S01]  /*00f0*/  UMOV UR5, 0x8 ;  /* 0x0000000800057882 */ /* 0x000fe20000000000 */
[----:B------:R-:W-:Y:S01]  /*0100*/  HFMA2 R4, -RZ, RZ, 0, 5.9604644775390625e-08 ;  /* 0x00000001ff047431 */ /* 0x000fe200000001ff */
[----:B------:R-:W-:-:S03]  /*0110*/  MOV R5, 0xff ;  /* 0x000000ff00057802 */ /* 0x000fc60000000f00 */
[----:B------:R-:W-:Y:S04]  /*0120*/  DEPBAR.LE SB1, 0x36 ;  /* 0x00009d800000791a */ /* 0x000fe80000000000 */
[----:B------:R-:W1:Y:S02]  /*0130*/  UTCATOMSWS.FIND_AND_SET.ALIGN UP0, UR5, UR5 ;  /* 0x00000005000575e3 */ /* 0x000e640008000800 */
[----:B-1----:R-:W-:-:S04]  /*0140*/  PLOP3.LUT P1, PT, PT, PT, UP0, 0x80, 0x8 ;  /* 0x000000000008781c */ /* 0x002fc80003f2f008 */
[----:B------:R-:W-:-:S04]  /*0150*/  SEL R0, RZ, 0xffffffff, !P1 ;  /* 0xffffffffff007807 */ /* 0x000fc80004800000 */
[----:B------:R-:W-:Y:S02]  /*0160*/  ISETP.NE.AND P1, PT, R0, RZ, PT ;  /* 0x000000ff0000720c */ /* 0x000fe40003f25270 */
[----:B------:R-:W-:-:S11]  /*0170*/  MOV R0, UR5 ;  /* 0x0000000500007c02 */ /* 0x000fd60008000f00 */
[----:B------:R-:W-:Y:S05]  /*0180*/  @P1 BRA `(.L_x_3) ;  /* 0x0000000000241947 */ /* 0x000fea0003800000 */
.L_x_4:
[----:B------:R-:W-:Y:S05]  /*0190*/  NANOSLEEP 0x64 ;  /* 0x000000640000795d */ /* 0x000fea0003800000 */
[----:B------:R-:W-:-:S05]  /*01a0*/  UMOV UR5, 0x8 ;  /* 0x0000000800057882 */ /* 0x000fca0000000000 */
[----:B------:R-:W-:Y:S04]  /*01b0*/  DEPBAR.LE SB1, 0x36 ;  /* 0x00009d800000791a */ /* 0x000fe80000000000 */
[----:B------:R-:W1:Y:S02]  /*01c0*/  UTCATOMSWS.FIND_AND_SET.ALIGN UP0, UR5, UR5 ;  /* 0x00000005000575e3 */ /* 0x000e640008000800 */
[----:B-1----:R-:W-:-:S04]  /*01d0*/  PLOP3.LUT P1, PT, PT, PT, UP0, 0x80, 0x8 ;  /* 0x000000000008781c */ /* 0x002fc80003f2f008 */
[----:B------:R-:W-:-:S04]  /*01e0*/  SEL R0, RZ, 0xffffffff, !P1 ;  /* 0xffffffffff007807 */ /* 0x000fc80004800000 */
[----:B------:R-:W-:Y:S02]  /*01f0*/  ISETP.NE.AND P1, PT, R0, RZ, PT ;  /* 0x000000ff0000720c */ /* 0x000fe40003f25270 */
[----:B------:R-:W-:-:S11]  /*0200*/  MOV R0, UR5 ;  /* 0x0000000500007c02 */ /* 0x000fd60008000f00 */
[----:B------:R-:W-:Y:S05]  /*0210*/  @!P1 BRA `(.L_x_4) ;  /* 0xfffffffc00dc9947 */ /* 0x000fea000383ffff */
.L_x_3:
[----:B------:R-:W-:Y:S01]  /*0220*/  IADD3 R3, PT, PT, R0, 0x10, RZ ;  /* 0x0000001000037810 */ /* 0x000fe20007ffe0ff */
[----:B------:R-:W-:Y:S01]  /*0230*/  UMOV UR5, 0x50 ;  /* 0x0000005000057882 */ /* 0x000fe20000000000 */
[----:B------:R-:W-:Y:S01]  /*0240*/  SHF.L.U32 R2, R5, R0, RZ ;  /* 0x0000000005027219 */ /* 0x000fe200000006ff */
[----:B------:R-:W-:Y:S01]  /*0250*/  ULEA UR5, UR6, UR5, 0x18 ;  /* 0x0000000506057291 */ /* 0x000fe2000f8ec0ff */
[----:B------:R-:W-:Y:S02]  /*0260*/  SHF.L.U32 R3, R4, R3, RZ ;  /* 0x0000000304037219 */ /* 0x000fe400000006ff */
[----:B------:R-:W-:Y:S02]  /*0270*/  SHF.L.U32 R0, R0, 0x5, RZ ;  /* 0x0000000500007819 */ /* 0x000fe400000006ff */
[----:B------:R-:W-:-:S05]  /*0280*/  LOP3.LUT R2, R3, R2, RZ, 0xfc, !PT ;  /* 0x0000000203027212 */ /* 0x000fca00078efcff */
[----:B------:R1:W-:Y:S04]  /*0290*/  ATOMS.OR RZ, [UR5], R2 ;  /* 0x00000002ffff798c */ /* 0x0003e8000b000005 */
[----:B------:R1:W-:Y:S01]  /*02a0*/  STS [UR4], R0 ;  /* 0x00000000ff007988 */ /* 0x0003e20008000804 */
[----:B------:R-:W-:Y:S05]  /*02b0*/  BRA `(.L_x_2) ;  /* 0x0000000000107947 */ /* 0x000fea0003800000 */
.L_x_1:
[----:B------:R-:W-:Y:S02]  /*02c0*/  MOV R0, 0xffffffff ;  /* 0xffffffff00007802 */ /* 0x000fe40000000f00 */
[----:B------:R-:W-:-:S03]  /*02d0*/  MOV R2, 0x300 ;  /* 0x0000030000027802 */ /* 0x000fc60000000f00 */
[----:B------:R1:W-:Y:S04]  /*02e0*/  STS [UR4], R0 ;  /* 0x00000000ff007988 */ /* 0x0003e80008000804 */
[----:B01----:R-:W-:Y:S05]  /*02f0*/  CALL.REL.NOINC `($__internal_1_$__cuda_sm10x_tcgen05_guardrail_trap_phase_invalid_during_alloc) ;  /* 0x000000b000907944 */ /* 0x003fea0003c00000 */
.L_x_2:
[----:B------:R-:W-:Y:S05]  /*0300*/  WARPSYNC.ALL ;  /* 0x0000000000007948 */ /* 0x000fea0003800000 */
[----:B------:R-:W-:Y:S01]  /*0310*/  NOP ;  /* 0x0000000000007918 */ /* 0x000fe20000000000 */
.L_x_0:
[----:B------:R-:W2:Y:S01]  /*0320*/  S2R R3, SR_CTAID.X ;  /* 0x0000000000037919 */ /* 0x000ea20000002500 */
[----:B------:R-:W3:Y:S01]  /*0330*/  S2UR UR10, SR_CTAID.Y ;  /* 0x00000000000a79c3 */ /* 0x000ee20000002600 */
[----:B------:R-:W3:Y:S01]  /*0340*/  LDCU.64 UR4, c[0x0][0x3b0] ;  /* 0x00007600ff0477ac */ /* 0x000ee20008000a00 */
[----:B-1----:R-:W-:Y:S01]  /*0350*/  LOP3.LUT R0, R68, 0x7f, RZ, 0xc0, !PT ;  /* 0x0000007f44007812 */ /* 0x002fe200078ec0ff */
[----:B------:R-:W1:Y:S05]  /*0360*/  LDCU.64 UR6, c[0x0][0x3b0] ;  /* 0x00007600ff0677ac */ /* 0x000e6a0008000a00 */
[----:B------:R-:W4:Y:S01]  /*0370*/  LDC.64 R8, c[0x0][0x380] ;  /* 0x0000e000ff087b82 */ /* 0x000f220000000a00 */
[----:B------:R-:W-:Y:S01]  /*0380*/  UMOV UR11, 0x400 ;  /* 0x00000400000b7882 */ /* 0x000fe20000000000 */
[----:B------:R-:W0:Y:S06]  /*0390*/  LDCU.64 UR32, c[0x0][0x358] ;  /* 0x00006b00ff2077ac */ /* 0x000e2c0008000a00 */
[----:B------:R-:W0:Y:S08]  /*03a0*/  S2UR UR8, SR_CgaCtaId ;  /* 0x00000000000879c3 */ /* 0x000e300000008800 */
[----:B------:R-:W4:Y:S01]  /*03b0*/  LDC.64 R124, c[0x0][0x380] ;  /* 0x0000e000ff7c7b82 */ /* 0x000f220000000a00 */
[----:B---3--:R-:W-:-:S02]  /*03c0*/  UIMAD UR4, UR10, UR4, URZ ;  /* 0x000000040a0472a4 */ /* 0x008fc4000f8e02ff */
[----:B-1----:R-:W-:Y:S02]  /*03d0*/  UIMAD UR6, UR10, UR6, URZ ;  /* 0x000000060a0672a4 */ /* 0x002fe4000f8e02ff */
[----:B------:R-:W-:Y:S01]  /*03e0*/  USHF.L.U32 UR9, UR4, 0x1, URZ ;  /* 0x0000000104097899 */ /* 0x000fe200080006ff */
[----:B--2---:R-:W-:Y:S02]  /*03f0*/  LEA R0, R3, R0, 0x7 ;  /* 0x0000000003007211 */ /* 0x004fe400078e38ff */
[----:B------:R-:W1:Y:S03]  /*0400*/  LDC R133, c[0x0][0x3b8] ;  /* 0x0000ee00ff857b82 */ /* 0x000e660000000800 */
[C---:B------:R-:W-:Y:S01]  /*0410*/  IMAD R2, R0.reuse, UR5, RZ ;  /* 0x0000000500027c24 */ /* 0x040fe2000f8e02ff */
[----:B------:R-:W-:Y:S01]  /*0420*/  UIMAD.WIDE UR4, UR4, 0x2, URZ ;  /* 0x00000002040478a5 */ /* 0x000fe2000f8e02ff */
[----:B------:R-:W-:Y:S01]  /*0430*/  IMAD R4, R0, UR7, RZ ;  /* 0x0000000700047c24 */ /* 0x000fe2000f8e02ff */
[----:B------:R-:W-:Y:S01]  /*0440*/  USHF.L.U32 UR7, UR6, 0x1, URZ ;  /* 0x0000000106077899 */ /* 0x000fe200080006ff */
[C---:B------:R-:W-:Y:S01]  /*0450*/  IMAD.HI R6, R2.reuse, 0x2, RZ ;  /* 0x0000000202067827 */ /* 0x040fe200078e02ff */
[----:B------:R-:W-:Y:S01]  /*0460*/  SHF.L.U32 R3, R2, 0x1, RZ ;  /* 0x0000000102037819 */ /* 0x000fe200000006ff */
[----:B0-----:R-:W-:Y:S01]  /*0470*/  ULEA UR11, UR8, UR11, 0x18 ;  /* 0x0000000b080b7291 */ /* 0x001fe2000f8ec0ff */
[----:B------:R-:W-:Y:S01]  /*0480*/  BAR.SYNC.DEFER_BLOCKING 0x0 ;  /* 0x0000000000007b1d */ /* 0x000fe20000010000 */
[----:B------:R-:W-:-:S02]  /*0490*/  SHF.L.U32 R5, R4, 0x1, RZ ;  /* 0x0000000104057819 */ /* 0x000fc400000006ff */
[----:B----4-:R-:W-:Y:S01]  /*04a0*/  IADD3 R2, P2, P1, R3, UR9, R8 ;  /* 0x0000000903027c10 */ /* 0x010fe2000f95e008 */
[----:B------:R-:W-:-:S03]  /*04b0*/  IMAD.HI R4, R4, 0x2, RZ ;  /* 0x0000000204047827 */ /* 0x000fc600078e02ff */
[----:B------:R-:W-:Y:S01]  /*04c0*/  IADD3.X R3, PT, PT, R6, UR5, R9, P2, P1 ;  /* 0x0000000506037c10 */ /* 0x000fe200097e2409 */
[----:B------:R-:W-:Y:S01]  /*04d0*/  UIMAD.WIDE UR4, UR6, 0x2, URZ ;  /* 0x00000002060478a5 */ /* 0x000fe2000f8e02ff */
[----:B------:R-:W-:Y:S01]  /*04e0*/  IADD3 R124, P1, P2, R5, UR7, R124 ;  /* 0x00000007057c7c10 */ /* 0x000fe2000fa3e07c */
[----:B-1----:R-:W-:-:S04]  /*04f0*/  IMAD R5, R133, 0x42, RZ ;  /* 0x0000004285057824 */ /* 0x002fc800078e02ff */
[----:B------:R-:W-:Y:S01]  /*0500*/  IADD3.X R134, PT, PT, R4, UR5, R125, P1, P2 ;  /* 0x0000000504867c10 */ /* 0x000fe20008fe447d */
[C---:B------:R-:W-:Y:S02]  /*0510*/  IMAD R7, R133.reuse, 0x44, RZ ;  /* 0x0000004485077824 */ /* 0x040fe400078e02ff */
[----:B------:R-:W-:Y:S01]  /*0520*/  IMAD R9, R133, 0x46, RZ ;  /* 0x0000004685097824 */ /* 0x000fe200078e02ff */
[-C--:B------:R-:W-:Y:S01]  /*0530*/  IADD3 RZ, P1, PT, R5, R124.reuse, RZ ;  /* 0x0000007c05ff7210 */ /* 0x080fe20007f3e0ff */
[C---:B------:R-:W-:Y:S01]  /*0540*/  IMAD R18, R133.reuse, 0x14, RZ ;  /* 0x0000001485127824 */ /* 0x040fe200078e02ff */
[C---:B------:R-:W-:Y:S02]  /*0550*/  SHF.L.U32 R5, R133.reuse, 0x3, RZ ;  /* 0x0000000385057819 */ /* 0x040fe400000006ff */
[C---:B------:R-:W-:Y:S01]  /*0560*/  SHF.L.U32 R24, R133.reuse, 0x5, RZ ;  /* 0x0000000585187819 */ /* 0x040fe200000006ff */
[C---:B------:R-:W-:Y:S01]  /*0570*/  IMAD R28, R133.reuse, 0x28, RZ ;  /* 0x00000028851c7824 */ /* 0x040fe200078e02ff */
[-C--:B------:R-:W-:Y:S01]  /*0580*/  LEA R64, P2, R133, R124.reuse, 0x4 ;  /* 0x0000007c85407211 */ /* 0x080fe200078420ff */
[----:B------:R-:W0:Y:S01]  /*0590*/  LDS R132, [UR11] ;  /* 0x0000000bff847984 */ /* 0x000e220008000800 */
[-C--:B------:R-:W-:Y:S01]  /*05a0*/  IADD3 RZ, P4, PT, R7, R124.reuse, RZ ;  /* 0x0000007c07ff7210 */ /* 0x080fe20007f9e0ff */
[----:B------:R-:W-:Y:S01]  /*05b0*/  IMAD R83, R133, 0x50, RZ ;  /* 0x0000005085537824 */ /* 0x000fe200078e02ff */
[-C--:B------:R-:W-:Y:S01]  /*05c0*/  IADD3 RZ, P5, PT, R9, R124.reuse, RZ ;  /* 0x0000007c09ff7210 */ /* 0x080fe20007fbe0ff */
[----:B------:R-:W-:Y:S01]  /*05d0*/  BAR.SYNC.DEFER_BLOCKING 0x0 ;  /* 0x0000000000007b1d */ /* 0x000fe20000010000 */
[C---:B------:R-:W-:Y:S01]  /*05e0*/  SHF.L.U32 R7, R133.reuse, 0x4, RZ ;  /* 0x0000000485077819 */ /* 0x040fe200000006ff */
[C---:B------:R-:W-:Y:S01]  /*05f0*/  IMAD R9, R133.reuse, 0xa, RZ ;  /* 0x0000000a85097824 */ /* 0x040fe200078e02ff */
[----:B------:R-:W-:-:S02]  /*0600*/  LEA RZ, P6, R133, R124, 0x5 ;  /* 0x0000007c85ff7211 */ /* 0x000fc400078c28ff */
[----:B------:R-:W-:Y:S01]  /*0610*/  LEA.HI.X.SX32 R65, R5, R134, 0x1, P2 ;  /* 0x0000008605417211 */ /* 0x000fe200010f0eff */
[C---:B------:R-:W-:Y:S01]  /*0620*/  IMAD R31, R133.reuse, 0x30, RZ ;  /* 0x00000030851f7824 */ /* 0x040fe200078e02ff */
[C---:B------:R-:W-:Y:S01]  /*0630*/  LEA RZ, P2, R133.reuse, R124, 0x6 ;  /* 0x0000007c85ff7211 */ /* 0x040fe200078430ff */
[----:B------:R-:W-:Y:S01]  /*0640*/  IMAD R87, R133, 0x60, RZ ;  /* 0x0000006085577824 */ /* 0x000fe200078e02ff */
[----:B------:R-:W-:Y:S01]  /*0650*/  LEA.HI.X.SX32 R5, R7, R134, 0x1, P6 ;  /* 0x0000008607057211 */ /* 0x000fe200030f0eff */
[C---:B------:R-:W-:Y:S01]  /*0660*/  IMAD R20, R133.reuse, 0x18, RZ ;  /* 0x0000001885147824 */ /* 0x040fe200078e02ff */
[CC--:B------:R-:W-:Y:S01]  /*0670*/  LEA R8, R133.reuse, R133.reuse, 0x2 ;  /* 0x0000008585087211 */ /* 0x0c0fe200078e10ff */
[----:B------:R-:W-:Y:S01]  /*0680*/  IMAD R67, R133, 0x70, RZ ;  /* 0x0000007085437824 */ /* 0x000fe200078e02ff */
[----:B------:R-:W-:Y:S01]  /*0690*/  IADD3 R76, P6, PT, R9, R124, RZ ;  /* 0x0000007c094c7210 */ /* 0x000fe20007fde0ff */
[C---:B------:R-:W-:Y:S01]  /*06a0*/  IMAD R71, R133.reuse, 0x52, RZ ;  /* 0x0000005285477824 */ /* 0x040fe200078e02ff */
[----:B------:R-:W-:Y:S01]  /*06b0*/  LEA.HI.X.SX32 R7, R24, R134, 0x1, P2 ;  /* 0x0000008618077211 */ /* 0x000fe200010f0eff */
[C---:B------:R-:W-:Y:S01]  /*06c0*/  IMAD R11, R133.reuse, 0x48, RZ ;  /* 0x00000048850b7824 */ /* 0x040fe200078e02ff */
[----:B------:R-:W-:Y:S01]  /*06d0*/  IADD3 R78, P2, PT, R18, R124, RZ ;  /* 0x0000007c124e7210 */ /* 0x000fe20007f5e0ff */
[C---:B------:R-:W-:Y:S01]  /*06e0*/  IMAD R16, R133.reuse, 0x12, RZ ;  /* 0x0000001285107824 */ /* 0x040fe200078e02ff */
[----:B------:R-:W-:Y:S01]  /*06f0*/  LEA.HI.X.SX32 R77, R8, R134, 0x1, P6 ;  /* 0x00000086084d7211 */ /* 0x000fe200030f0eff */
[C---:B------:R-:W-:Y:S01]  /*0700*/  IMAD R59, R133.reuse, 0x38, RZ ;  /* 0x00000038853b7824 */ /* 0x040fe200078e02ff */
[----:B------:R-:W-:Y:S01]  /*0710*/  IADD3 R80, P6, PT, R28, R124, RZ ;  /* 0x0000007c1c507210 */ /* 0x000fe20007fde0ff */
[----:B------:R-:W-:Y:S01]  /*0720*/  IMAD R30, R133, 0x29, RZ ;  /* 0x00000029851e7824 */ /* 0x000fe200078e02ff */
[----:B------:R-:W-:Y:S01]  /*0730*/  LEA.HI.X.SX32 R79, R9, R134, 0x1, P2 ;  /* 0x00000086094f7211 */ /* 0x000fe200010f0eff */
[----:B------:R-:W-:Y:S01]  /*0740*/  IMAD R39, R133, 0x62, RZ ;  /* 0x0000006285277824 */ /* 0x000fe200078e02ff */
[----:B------:R-:W-:Y:S01]  /*0750*/  IADD3 R82, P2, PT, R83, R124, RZ ;  /* 0x0000007c53527210 */ /* 0x000fe20007f5e0ff */
[----:B------:R-:W-:Y:S01]  /*0760*/  IMAD R26, R133, 0x22, RZ ;  /* 0x00000022851a7824 */ /* 0x000fe200078e02ff */
[----:B------:R-:W-:Y:S01]  /*0770*/  LEA.HI.X.SX32 R81, R18, R134, 0x1, P6 ;  /* 0x0000008612517211 */ /* 0x000fe200030f0eff */
[----:B------:R1:W5:Y:S01]  /*0780*/  LDG.E.U16 R2, desc[UR32][R2.64] ;  /* 0x0000002002027981 */ /* 0x000362000c1e1500 */
[----:B------:R-:W-:Y:S01]  /*0790*/  IADD3 R84, P6, PT, R31, R124, RZ ;  /* 0x0000007c1f547210 */ /* 0x000fe20007fde0ff */
[C---:B------:R-:W-:Y:S01]  /*07a0*/  IMAD R32, R133.reuse, 0x31, RZ ;  /* 0x0000003185207824 */ /* 0x040fe200078e02ff */
[----:B------:R-:W-:Y:S01]  /*07b0*/  LEA.HI.X.SX32 R83, R28, R134, 0x1, P2 ;  /* 0x000000861c537211 */ /* 0x000fe200010f0eff */
[----:B------:R-:W-:Y:S01]  /*07c0*/  IMAD R33, R133, 0x32, RZ ;  /* 0x0000003285217824 */ /* 0x000fe200078e02ff */
[----:B------:R-:W-:Y:S01]  /*07d0*/  IADD3 R86, P2, PT, R87, R124, RZ ;  /* 0x0000007c57567210 */ /* 0x000fe20007f5e0ff */
[C---:B------:R-:W-:Y:S01]  /*07e0*/  IMAD R49, R133.reuse, 0x72, RZ ;  /* 0x0000007285317824 */ /* 0x040fe200078e02ff */
[CC--:B------:R-:W-:Y:S01]  /*07f0*/  LEA R25, R133.reuse, R133.reuse, 0x5 ;  /* 0x0000008585197211 */ /* 0x0c0fe200078e28ff */
[C---:B------:R-:W-:Y:S01]  /*0800*/  IMAD R19, R133.reuse, 0x19, RZ ;  /* 0x0000001985137824 */ /* 0x040fe200078e02ff */
[----:B------:R-:W-:Y:S01]  /*0810*/  LEA.HI.X.SX32 R85, R20, R134, 0x1, P6 ;  /* 0x0000008614557211 */ /* 0x000fe200030f0eff */
[----:B------:R-:W-:Y:S01]  /*0820*/  IMAD R34, R133, 0x39, RZ ;  /* 0x0000003985227824 */ /* 0x000fe200078e02ff */
[----:B------:R-:W-:Y:S01]  /*0830*/  IADD3 R66, P6, PT, R67, R124, RZ ;  /* 0x0000007c43427210 */ /* 0x000fe20007fde0ff */
[----:B------:R-:W-:Y:S01]  /*0840*/  IMAD R35, R133, 0x54, RZ ;  /* 0x0000005485237824 */ /* 0x000fe200078e02ff */
[----:B------:R-:W-:Y:S01]  /*0850*/  LEA.HI.X.SX32 R87, R31, R134, 0x1, P2 ;  /* 0x000000861f577211 */ /* 0x000fe200010f0eff */
[----:B------:R-:W-:Y:S01]  /*0860*/  IMAD R51, R133, 0x64, RZ ;  /* 0x0000006485337824 */ /* 0x000fe200078e02ff */
[-C--:B------:R-:W-:Y:S01]  /*0870*/  IADD3 R70, P2, PT, R71, R124.reuse, RZ ;  /* 0x0000007c47467210 */ /* 0x080fe20007f5e0ff */
[----:B------:R-:W-:Y:S01]  /*0880*/  IMAD R95, R133, 0x24, RZ ;  /* 0x00000024855f7824 */ /* 0x000fe200078e02ff */
[----:B------:R-:W-:Y:S01]  /*0890*/  IADD3 RZ, P3, PT, R11, R124, RZ ;  /* 0x0000007c0bff7210 */ /* 0x000fe20007f7e0ff */
[----:B------:R-:W-:Y:S01]  /*08a0*/  IMAD R96, R133, 0x2a, RZ ;  /* 0x0000002a85607824 */ /* 0x000fe200078e02ff */
[----:B------:R-:W-:Y:S01]  /*08b0*/  LEA.HI.X.SX32 R9, R25, R134, 0x1, P1 ;  /* 0x0000008619097211 */ /* 0x000fe200008f0eff */
[C---:B------:R-:W-:Y:S01]  /*08c0*/  IMAD R22, R133.reuse, 0x1a, RZ ;  /* 0x0000001a85167824 */ /* 0x040fe200078e02ff */
[CC--:B------:R-:W-:Y:S01]  /*08d0*/  LEA R11, R133.reuse, R133.reuse, 0x3 ;  /* 0x00000085850b7211 */ /* 0x0c0fe200078e18ff */
[C---:B------:R-:W-:Y:S01]  /*08e0*/  IMAD R53, R133.reuse, 0x74, RZ ;  /* 0x0000007485357824 */ /* 0x040fe200078e02ff */
[----:B------:R-:W-:Y:S01]  /*08f0*/  IADD3 R40, P1, PT, R16, R124, RZ ;  /* 0x0000007c10287210 */ /* 0x000fe20007f3e0ff */
[C---:B------:R-:W-:Y:S01]  /*0900*/  IMAD R37, R133.reuse, 0x56, RZ ;  /* 0x0000005685257824 */ /* 0x040fe200078e02ff */
[C---:B-1----:R-:W-:Y:S01]  /*0910*/  SHF.L.U32 R3, R133.reuse, 0x1, RZ ;  /* 0x0000000185037819 */ /* 0x042fe200000006ff */
[----:B------:R-:W-:Y:S01]  /*0920*/  IMAD R13, R133, 0xd, RZ ;  /* 0x0000000d850d7824 */ /* 0x000fe200078e02ff */
[----:B------:R-:W-:Y:S01]  /*0930*/  LEA.HI.X.SX32 R67, R59, R134, 0x1, P6 ;  /* 0x000000863b437211 */ /* 0x000fe200030f0eff */
[----:B------:R-:W-:Y:S01]  /*0940*/  IMAD R61, R133, 0x66, RZ ;  /* 0x00000066853d7824 */ /* 0x000fe200078e02ff */
[----:B------:R-:W-:Y:S01]  /*0950*/  IADD3 R38, P6, PT, R39, R124, RZ ;  /* 0x0000007c27267210 */ /* 0x000fe20007fde0ff */
[C---:B------:R-:W-:Y:S01]  /*0960*/  IMAD R27, R133.reuse, 0x23, RZ ;  /* 0x00000023851b7824 */ /* 0x040fe200078e02ff */
[----:B------:R-:W-:Y:S01]  /*0970*/  LEA.HI.X.SX32 R71, R30, R134, 0x1, P2 ;  /* 0x000000861e477211 */ /* 0x000fe200010f0eff */
[C---:B------:R-:W-:Y:S01]  /*0980*/  IMAD R55, R133.reuse, 0x2b, RZ ;  /* 0x0000002b85377824 */ /* 0x040fe200078e02ff */
[CC--:B------:R-:W-:Y:S01]  /*0990*/  LEA R14, R133.reuse, R133.reuse, 0x4 ;  /* 0x00000085850e7211 */ /* 0x0c0fe200078e20ff */
[C---:B------:R-:W-:Y:S01]  /*09a0*/  IMAD R10, R133.reuse, 0x6, RZ ;  /* 0x00000006850a7824 */ /* 0x040fe200078e02ff */
[----:B------:R-:W-:Y:S01]  /*09b0*/  IADD3 R42, P2, PT, R26, R124, RZ ;  /* 0x0000007c1a2a7210 */ /* 0x000fe20007f5e0ff */
[----:B------:R-:W-:Y:S01]  /*09c0*/  IMAD R75, R133, 0x16, RZ ;  /* 0x00000016854b7824 */ /* 0x000fe200078e02ff */
[----:B------:R-:W-:Y:S01]  /*09d0*/  LEA.HI.X.SX32 R41, R11, R134, 0x1, P1 ;  /* 0x000000860b297211 */ /* 0x000fe200008f0eff */
[----:B------:R-:W-:Y:S01]  /*09e0*/  IMAD R57, R133, 0x33, RZ ;  /* 0x0000003385397824 */ /* 0x000fe200078e02ff */
[----:B------:R-:W-:Y:S01]  /*09f0*/  IADD3 R46, P1, PT, R3, R124, RZ ;  /* 0x0000007c032e7210 */ /* 0x000fe20007f3e0ff */
[C---:B------:R-:W-:Y:S01]  /*0a00*/  IMAD R104, R133.reuse, 0x34, RZ ;  /* 0x0000003485687824 */ /* 0x040fe200078e02ff */
        /* <DEDUP_REMOVED lines=8> */
[C---:B------:R-:W-:Y:S01]  /*0a90*/  LEA.HI.X.SX32 R47, R133.reuse, R134, 0x1, P1 ;  /* 0x00000086852f7211 */ /* 0x040fe200008f0eff */
[C---:B------:R-:W-:Y:S01]  /*0aa0*/  IMAD R17, R133.reuse, 0x13, RZ ;  /* 0x0000001385117824 */ /* 0x040fe200078e02ff */
[C---:B------:R-:W-:Y:S01]  /*0ab0*/  LEA R50, P1, R133.reuse, R124, 0x2 ;  /* 0x0000007c85327211 */ /* 0x040fe200078210ff */
        /* <DEDUP_REMOVED lines=8> */
[----:B------:R-:W-:Y:S01]  /*0b40*/  IMAD R73, R133, 0x58, RZ ;  /* 0x0000005885497824 */ /* 0x000fe200078e02ff */
[----:B------:R-:W-:Y:S01]  /*0b50*/  LEA.HI.X.SX32 R51, R3, R134, 0x1, P1 ;  /* 0x0000008603337211 */ /* 0x000fe200008f0eff */
[----:B------:R-:W-:Y:S01]  /*0b60*/  IMAD R62, R133, 0x3b, RZ ;  /* 0x0000003b853e7824 */ /* 0x000fe200078e02ff */
[----:B------:R-:W-:Y:S01]  /*0b70*/  IADD3 R52, P1, PT, R95, R124, RZ ;  /* 0x0000007c5f347210 */ /* 0x000fe20007f3e0ff */
[C---:B------:R-:W-:Y:S01]  /*0b80*/  IMAD R63, R133.reuse, 0x1c, RZ ;  /* 0x0000001c853f7824 */ /* 0x040fe200078e02ff */
[-C--:B------:R-:W-:Y:S01]  /*0b90*/  LEA.HI.X.SX32 R31, R96, R134.reuse, 0x1, P6 ;  /* 0x00000086601f7211 */ /* 0x080fe200030f0eff */
[C---:B------:R-:W-:Y:S01]  /*0ba0*/  IMAD R89, R133.reuse, 0x68, RZ ;  /* 0x0000006885597824 */ /* 0x040fe200078e02ff */
[----:B------:R-:W-:Y:S01]  /*0bb0*/  LEA.HI.X.SX32 R11, R26, R134, 0x1, P4 ;  /* 0x000000861a0b7211 */ /* 0x000fe200020f0eff */
[C---:B------:R-:W-:Y:S01]  /*0bc0*/  IMAD R102, R133.reuse, 0x2c, RZ ;  /* 0x0000002c85667824 */ /* 0x040fe200078e02ff */
[-C--:B------:R-:W-:Y:S01]  /*0bd0*/  IADD3 R34, P6, PT, R22, R124.reuse, RZ ;  /* 0x0000007c16227210 */ /* 0x080fe20007fde0ff */
        /* <DEDUP_REMOVED lines=10> */
[----:B------:R-:W-:Y:S01]  /*0c80*/  IMAD R139, R133, 0x6a, RZ ;  /* 0x0000006a858b7824 */ /* 0x000fe200078e02ff */
[-C--:B------:R-:W-:Y:S01]  /*0c90*/  LEA.HI.X.SX32 R13, R27, R134.reuse, 0x1, P5 ;  /* 0x000000861b0d7211 */ /* 0x080fe200028f0eff */
[----:B------:R-:W-:Y:S01]  /*0ca0*/  IMAD R103, R133, 0x2d, RZ ;  /* 0x0000002d85677824 */ /* 0x000fe200078e02ff */
[----:B------:R-:W-:Y:S01]  /*0cb0*/  LEA.HI.X.SX32 R25, R55, R134, 0x1, P1 ;  /* 0x0000008637197211 */ /* 0x000fe200008f0eff */
[C---:B------:R-:W-:Y:S01]  /*0cc0*/  IMAD R94, R133.reuse, 0x15, RZ ;  /* 0x00000015855e7824 */ /* 0x040fe200078e02ff */
[CC--:B------:R-:W-:Y:S01]  /*0cd0*/  LEA R4, R133.reuse, R133.reuse, 0x1 ;  /* 0x0000008585047211 */ /* 0x0c0fe200078e08ff */
[C---:B------:R-:W-:Y:S01]  /*0ce0*/  IMAD R105, R133.reuse, 0x35, RZ ;  /* 0x0000003585697824 */ /* 0x040fe200078e02ff */
[-C--:B------:R-:W-:Y:S01]  /*0cf0*/  IADD3 R54, P5, PT, R10, R124.reuse, RZ ;  /* 0x0000007c0a367210 */ /* 0x080fe20007fbe0ff */
[----:B------:R-:W-:Y:S01]  /*0d00*/  IMAD R119, R133, 0x2e, RZ ;  /* 0x0000002e85777824 */ /* 0x000fe200078e02ff */
[----:B------:R-:W-:Y:S01]  /*0d10*/  IADD3 R56, P1, PT, R75, R124, RZ ;  /* 0x0000007c4b387210 */ /* 0x000fe20007f3e0ff */
[----:B------:R-:W-:Y:S01]  /*0d20*/  IMAD R99, R133, 0x1d, RZ ;  /* 0x0000001d85637824 */ /* 0x000fe200078e02ff */
[-C--:B------:R-:W-:Y:S01]  /*0d30*/  LEA.HI.X.SX32 R33, R33, R134.reuse, 0x1, P2 ;  /* 0x0000008621217211 */ /* 0x080fe200010f0eff */
[----:B------:R-:W-:Y:S01]  /*0d40*/  IMAD R145, R133, 0x7a, RZ ;  /* 0x0000007a85917824 */ /* 0x000fe200078e02ff */
[----:B------:R-:W-:Y:S01]  /*0d50*/  LEA.HI.X.SX32 R27, R57, R134, 0x1, P6 ;  /* 0x00000086391b7211 */ /* 0x000fe200030f0eff */
[C---:B------:R-:W-:Y:S01]  /*0d60*/  IMAD R125, R133.reuse, 0x3e, RZ ;  /* 0x0000003e857d7824 */ /* 0x040fe200078e02ff */
[-C--:B------:R-:W-:Y:S01]  /*0d70*/  IADD3 R36, P2, PT, R104, R124.reuse, RZ ;  /* 0x0000007c68247210 */ /* 0x080fe20007f5e0ff */
[----:B------:R-:W-:Y:S01]  /*0d80*/  IMAD R127, R133, 0x4c, RZ ;  /* 0x0000004c857f7824 */ /* 0x000fe200078e02ff */
[----:B------:R-:W-:Y:S01]  /*0d90*/  IADD3 R58, P6, PT, R111, R124, RZ ;  /* 0x0000007c6f3a7210 */ /* 0x000fe20007fde0ff */
[C---:B------:R-:W-:Y:S01]  /*0da0*/  IMAD R129, R133.reuse, 0x4e, RZ ;  /* 0x0000004e85817824 */ /* 0x040fe200078e02ff */
[----:B------:R-:W-:Y:S01]  /*0db0*/  LEA.HI.X.SX32 R19, R98, R134, 0x1, P4 ;  /* 0x0000008662137211 */ /* 0x000fe200020f0eff */
[C---:B------:R-:W-:Y:S01]  /*0dc0*/  IMAD R101, R133.reuse, 0x25, RZ ;  /* 0x0000002585657824 */ /* 0x040fe200078e02ff */
[----:B------:R-:W-:Y:S01]  /*0dd0*/  IADD3 R14, P4, PT, R20, R124, RZ ;  /* 0x0000007c140e7210 */ /* 0x000fe20007f9e0ff */
[C---:B------:R-:W-:Y:S01]  /*0de0*/  IMAD R107, R133.reuse, 0x17, RZ ;  /* 0x00000017856b7824 */ /* 0x040fe200078e02ff */
[-C--:B------:R-:W-:Y:S01]  /*0df0*/  LEA.HI.X.SX32 R55, R4, R134.reuse, 0x1, P5 ;  /* 0x0000008604377211 */ /* 0x080fe200028f0eff */
[----:B------:R-:W-:Y:S01]  /*0e00*/  IMAD R135, R133, 0x5c, RZ ;  /* 0x0000005c85877824 */ /* 0x000fe200078e02ff */
[----:B------:R-:W-:Y:S01]  /*0e10*/  LEA.HI.X.SX32 R57, R15, R134, 0x1, P1 ;  /* 0x000000860f397211 */ /* 0x000fe200008f0eff */
[----:B------:R-:W-:Y:S01]  /*0e20*/  IMAD R113, R133, 0x3d, RZ ;  /* 0x0000003d85717824 */ /* 0x000fe200078e02ff */
[-C--:B------:R-:W-:Y:S01]  /*0e30*/  IADD3 R60, P5, PT, R123, R124.reuse, RZ ;  /* 0x0000007c7b3c7210 */ /* 0x080fe20007fbe0ff */
[----:B------:R-:W-:Y:S01]  /*0e40*/  IMAD R141, R133, 0x6c, RZ ;  /* 0x0000006c858d7824 */ /* 0x000fe200078e02ff */
        /* <DEDUP_REMOVED lines=9> */
[----:B------:R-:W-:Y:S01]  /*0ee0*/  IMAD R149, R133, 0x7e, RZ ;  /* 0x0000007e85957824 */ /* 0x000fe200078e02ff */
[-C--:B------:R-:W-:Y:S01]  /*0ef0*/  LEA.HI.X.SX32 R15, R21, R134.reuse, 0x1, P4 ;  /* 0x00000086150f7211 */ /* 0x080fe200020f0eff */
[----:B------:R-:W1:Y:S01]  /*0f00*/  LDCU.64 UR4, c[0x0][0x3b0] ;  /* 0x00007600ff0477ac */ /* 0x000e620008000a00 */
[C---:B------:R-:W-:Y:S01]  /*0f10*/  LEA R12, R133.reuse, -R133, 0x3 ;  /* 0x80000085850c7211 */ /* 0x040fe200078e18ff */
[----:B------:R-:W-:Y:S01]  /*0f20*/  IMAD R121, R133, 0x2f, RZ ;  /* 0x0000002f85797824 */ /* 0x000fe200078e02ff */
[----:B------:R-:W-:Y:S01]  /*0f30*/  LEA.HI.X.SX32 R61, R29, R134, 0x1, P5 ;  /* 0x000000861d3d7211 */ /* 0x000fe200028f0eff */
[----:B------:R-:W-:Y:S01]  /*0f40*/  IMAD R3, R133, 0x37, RZ ;  /* 0x0000003785037824 */ /* 0x000fe200078e02ff */
[-C--:B------:R-:W-:Y:S01]  /*0f50*/  IADD3 R88, P4, PT, R23, R124.reuse, RZ ;  /* 0x0000007c17587210 */ /* 0x080fe20007f9e0ff */
[----:B------:R-:W5:Y:S01]  /*0f60*/  LDG.E.U16 R24, desc[UR32][R24.64] ;  /* 0x0000002018187981 */ /* 0x000f62000c1e1500 */
[----:B------:R-:W-:-:S02]  /*0f70*/  IADD3 R20, P5, PT, R73, R124, RZ ;  /* 0x0000007c49147210 */ /* 0x000fc40007fbe0ff */
[-C--:B------:R-:W-:Y:S01]  /*0f80*/  LEA.HI.X.SX32 R17, R62, R134.reuse, 0x1, P2 ;  /* 0x000000863e117211 */ /* 0x080fe200010f0eff */
[----:B------:R-:W5:Y:S01]  /*0f90*/  LDG.E.U16 R26, desc[UR32][R26.64] ;  /* 0x000000201a1a7981 */ /* 0x000f62000c1e1500 */
[----:B------:R-:W-:Y:S02]  /*0fa0*/  LEA.HI.X.SX32 R73, R10, R134, 0x1, P6 ;  /* 0x000000860a497211 */ /* 0x000fe400030f0eff */
[-C--:B------:R-:W-:Y:S01]  /*0fb0*/  IADD3 R22, P2, PT, R89, R124.reuse, RZ ;  /* 0x0000007c59167210 */ /* 0x080fe20007f5e0ff */
[----:B------:R-:W5:Y:S01]  /*0fc0*/  LDG.E.U16 R14, desc[UR32][R14.64] ;  /* 0x000000200e0e7981 */ /* 0x000f62000c1e1500 */
[C---:B------:R-:W-:Y:S02]  /*0fd0*/  IADD3 R62, P6, PT, R63.reuse, R124, RZ ;  /* 0x0000007c3f3e7210 */ /* 0x040fe40007fde0ff */
[-C--:B------:R-:W-:Y:S01]  /*0fe0*/  LEA.HI.X.SX32 R89, R12, R134.reuse, 0x1, P4 ;  /* 0x000000860c597211 */ /* 0x080fe200020f0eff */
[----:B------:R-:W5:Y:S01]  /*0ff0*/  LDG.E.U16 R18, desc[UR32][R18.64] ;  /* 0x0000002012127981 */ /* 0x000f62000c1e1500 */
[----:B------:R-:W-:-:S02]  /*1000*/  LEA.HI.X.SX32 R29, R63, R134, 0x1, P1 ;  /* 0x000000863f1d7211 */ /* 0x000fc400008f0eff */
[CC--:B------:R-:W-:Y:S01]  /*1010*/  IADD3 R92, P4, PT, R102.reuse, R124.reuse, RZ ;  /* 0x0000007c665c7210 */ /* 0x0c0fe20007f9e0ff */
[----:B------:R-:W5:Y:S01]  /*1020*/  LDG.E.U16 R64, desc[UR32][R64.64] ;  /* 0x0000002040407981 */ /* 0x000f62000c1e1500 */
[----:B------:R-:W-:Y:S02]  /*1030*/  IADD3 R74, P1, PT, R93, R124, RZ ;  /* 0x0000007c5d4a7210 */ /* 0x000fe40007f3e0ff */
[-C--:B------:R-:W-:Y:S01]  /*1040*/  LEA.HI.X.SX32 R21, R102, R134.reuse, 0x1, P5 ;  /* 0x0000008666157211 */ /* 0x080fe200028f0eff */
[----:B------:R-:W5:Y:S01]  /*1050*/  LDG.E.U16 R76, desc[UR32][R76.64] ;  /* 0x000000204c4c7981 */ /* 0x000f62000c1e1500 */
[----:B------:R-:W-:Y:S02]  /*1060*/  LEA.HI.X.SX32 R63, R23, R134, 0x1, P6 ;  /* 0x00000086173f7211 */ /* 0x000fe400030f0eff */
[----:B------:R-:W-:Y:S01]  /*1070*/  IADD3 R114, P5, PT, R106, R124, RZ ;  /* 0x0000007c6a727210 */ /* 0x000fe20007fbe0ff */
[----:B------:R2:W5:Y:S01]  /*1080*/  LDG.E.U16 R25, desc[UR32][R20.64] ;  /* 0x0000002014197981 */ /* 0x000562000c1e1500 */
[----:B------:R-:W-:-:S02]  /*1090*/  SHF.L.U32 R6, R133, 0x2, RZ ;  /* 0x0000000285067819 */ /* 0x000fc400000006ff */
[----:B------:R-:W-:Y:S01]  /*10a0*/  LEA R90, P6, R133, R124, 0x3 ;  /* 0x0000007c855a7211 */ /* 0x000fe200078c18ff */
[----:B------:R-:W5:Y:S01]  /*10b0*/  LDG.E.U16 R78, desc[UR32][R78.64] ;  /* 0x000000204e4e7981 */ /* 0x000f62000c1e1500 */
[----:B------:R-:W-:Y:S02]  /*10c0*/  LEA.HI.X.SX32 R93, R75, R134, 0x1, P4 ;  /* 0x000000864b5d7211 */ /* 0x000fe400020f0eff */
[----:B------:R-:W-:Y:S01]  /*10d0*/  IADD3 R100, P4, PT, R115, R124, RZ ;  /* 0x0000007c73647210 */ /* 0x000fe20007f9e0ff */
[----:B------:R-:W5:Y:S01]  /*10e0*/  LDG.E.U16 R80, desc[UR32][R80.64] ;  /* 0x0000002050507981 */ /* 0x000f62000c1e1500 */
[-C--:B------:R-:W-:Y:S01]  /*10f0*/  LEA.HI.X.SX32 R75, R106, R134.reuse, 0x1, P1 ;  /* 0x000000866a4b7211 */ /* 0x080fe200008f0eff */
[----:B--2---:R-:W2:Y:S01]  /*1100*/  LDC R20, c[0x0][0x3b8] ;  /* 0x0000ee00ff147b82 */ /* 0x004ea20000000800 */
[-C--:B------:R-:W-:Y:S01]  /*1110*/  LEA.HI.X.SX32 R95, R95, R134.reuse, 0x1, P3 ;  /* 0x000000865f5f7211 */ /* 0x080fe200018f0eff */
[----:B------:R-:W5:Y:S01]  /*1120*/  LDG.E.U16 R82, desc[UR32][R82.64] ;  /* 0x0000002052527981 */ /* 0x000f62000c1e1500 */
[----:B------:R-:W-:-:S02]  /*1130*/  LEA.HI.X.SX32 R23, R104, R134, 0x1, P2 ;  /* 0x0000008668177211 */ /* 0x000fc400010f0eff */
[----:B------:R-:W-:Y:S01]  /*1140*/  IADD3 R102, P1, PT, R131, R124, RZ ;  /* 0x0000007c83667210 */ /* 0x000fe20007f3e0ff */
[----:B------:R-:W5:Y:S01]  /*1150*/  LDG.E.U16 R84, desc[UR32][R84.64] ;  /* 0x0000002054547981 */ /* 0x000f62000c1e1500 */
[----:B------:R-:W-:Y:S02]  /*1160*/  LEA.HI.X.SX32 R115, R97, R134, 0x1, P5 ;  /* 0x0000008661737211 */ /* 0x000fe400028f0eff */
[----:B------:R-:W-:Y:S01]  /*1170*/  LEA R69, R133, -R133, 0x4 ;  /* 0x8000008585457211 */ /* 0x000fe200078e20ff */
[----:B------:R-:W5:Y:S01]  /*1180*/  LDG.E.U16 R86, desc[UR32][R86.64] ;  /* 0x0000002056567981 */ /* 0x000f62000c1e1500 */
[----:B------:R-:W-:Y:S02]  /*1190*/  IADD3 R96, P3, PT, R96, R124, RZ ;  /* 0x0000007c60607210 */ /* 0x000fe40007f7e0ff */
[----:B------:R-:W-:Y:S01]  /*11a0*/  LEA.HI.X.SX32 R91, R6, R134, 0x1, P6 ;  /* 0x00000086065b7211 */ /* 0x000fe200030f0eff */
[----:B------:R-:W5:Y:S01]  /*11b0*/  LDG.E.U16 R66, desc[UR32][R66.64] ;  /* 0x0000002042427981 */ /* 0x000f62000c1e1500 */
[----:B------:R-:W-:-:S02]  /*11c0*/  IADD3 R130, P2, PT, R97, R124, RZ ;  /* 0x0000007c61827210 */ /* 0x000fc40007f5e0ff */
[-C--:B------:R-:W-:Y:S01]  /*11d0*/  IADD3 R104, P5, PT, R139, R124.reuse, RZ ;  /* 0x0000007c8b687210 */ /* 0x080fe20007fbe0ff */
[----:B------:R-:W5:Y:S01]  /*11e0*/  LDG.E.U16 R70, desc[UR32][R70.64] ;  /* 0x0000002046467981 */ /* 0x000f62000c1e1500 */
[----:B------:R-:W-:Y:S02]  /*11f0*/  IADD3 R98, P6, PT, R98, R124, RZ ;  /* 0x0000007c62627210 */ /* 0x000fe40007fde0ff */
[-C--:B------:R-:W-:Y:S01]  /*1200*/  LEA.HI.X.SX32 R103, R103, R134.reuse, 0x1, P1 ;  /* 0x0000008667677211 */ /* 0x080fe200008f0eff */
[----:B------:R-:W5:Y:S01]  /*1210*/  LDG.E.U16 R38, desc[UR32][R38.64] ;  /* 0x0000002026267981 */ /* 0x000f62000c1e1500 */
[-C--:B------:R-:W-:Y:S02]  /*1220*/  LEA.HI.X.SX32 R131, R69, R134.reuse, 0x1, P2 ;  /* 0x0000008645837211 */ /* 0x080fe400010f0eff */
[----:B------:R-:W-:Y:S01]  /*1230*/  LEA.HI.X.SX32 R97, R94, R134, 0x1, P3 ;  /* 0x000000865e617211 */ /* 0x000fe200018f0eff */
[----:B------:R-:W5:Y:S01]  /*1240*/  LDG.E.U16 R40, desc[UR32][R40.64] ;  /* 0x0000002028287981 */ /* 0x000f62000c1e1500 */
[----:B------:R-:W-:-:S02]  /*1250*/  IADD3 R126, P1, PT, R119, R124, RZ ;  /* 0x0000007c777e7210 */ /* 0x000fc40007f3e0ff */
[----:B------:R-:W-:Y:S01]  /*1260*/  LEA.HI.X.SX32 R105, R105, R134, 0x1, P5 ;  /* 0x0000008669697211 */ /* 0x000fe200028f0eff */
[----:B------:R-:W5:Y:S01]  /*1270*/  LDG.E.U16 R42, desc[UR32][R42.64] ;  /* 0x000000202a2a7981 */ /* 0x000f62000c1e1500 */
[----:B------:R-:W-:Y:S02]  /*1280*/  LEA R109, R133, -R133, 0x5 ;  /* 0x80000085856d7211 */ /* 0x000fe400078e28ff */
[-C--:B------:R-:W-:Y:S01]  /*1290*/  IADD3 R112, P2, PT, R145, R124.reuse, RZ ;  /* 0x0000007c91707210 */ /* 0x080fe20007f5e0ff */
[----:B------:R-:W5:Y:S01]  /*12a0*/  LDG.E.U16 R44, desc[UR32][R44.64] ;  /* 0x000000202c2c7981 */ /* 0x000f62000c1e1500 */
[----:B------:R-:W-:Y:S02]  /*12b0*/  IADD3 R106, P3, PT, R127, R124, RZ ;  /* 0x0000007c7f6a7210 */ /* 0x000fe40007f7e0ff */
[----:B------:R-:W-:Y:S01]  /*12c0*/  LEA.HI.X.SX32 R99, R99, R134, 0x1, P6 ;  /* 0x0000008663637211 */ /* 0x000fe200030f0eff */
[----:B------:R-:W5:Y:S01]  /*12d0*/  LDG.E.U16 R46, desc[UR32][R46.64] ;  /* 0x000000202e2e7981 */ /* 0x000f62000c1e1500 */
[----:B------:R-:W-:-:S02]  /*12e0*/  IADD3 R128, P5, PT, R125, R124, RZ ;  /* 0x0000007c7d807210 */ /* 0x000fc40007fbe0ff */
[----:B------:R-:W-:Y:S01]  /*12f0*/  IADD3 R108, P6, PT, R129, R124, RZ ;  /* 0x0000007c816c7210 */ /* 0x000fe20007fde0ff */
[----:B------:R-:W5:Y:S01]  /*1300*/  LDG.E.U16 R48, desc[UR32][R48.64] ;  /* 0x0000002030307981 */ /* 0x000f62000c1e1500 */
[----:B------:R-:W-:Y:S02]  /*1310*/  LEA.HI.X.SX32 R101, R101, R134, 0x1, P4 ;  /* 0x0000008665657211 */ /* 0x000fe400020f0eff */
[----:B------:R-:W-:Y:S01]  /*1320*/  IADD3 R110, P4, PT, R135, R124, RZ ;  /* 0x0000007c876e7210 */ /* 0x000fe20007f9e0ff */
[----:B------:R-:W5:Y:S01]  /*1330*/  LDG.E.U16 R50, desc[UR32][R50.64] ;  /* 0x0000002032327981 */ /* 0x000f62000c1e1500 */
[-C--:B------:R-:W-:Y:S02]  /*1340*/  LEA.HI.X.SX32 R127, R107, R134.reuse, 0x1, P1 ;  /* 0x000000866b7f7211 */ /* 0x080fe400008f0eff */
[----:B------:R-:W-:Y:S01]  /*1350*/  LEA.HI.X.SX32 R113, R113, R134, 0x1, P2 ;  /* 0x0000008671717211 */ /* 0x000fe200010f0eff */
[----:B------:R-:W5:Y:S01]  /*1360*/  LDG.E.U16 R30, desc[UR32][R30.64] ;  /* 0x000000201e1e7981 */ /* 0x000f62000c1e1500 */
[----:B------:R-:W-:-:S02]  /*1370*/  IADD3 R118, P1, PT, R141, R124, RZ ;  /* 0x0000007c8d767210 */ /* 0x000fc40007f3e0ff */
[-C--:B------:R-:W-:Y:S01]  /*1380*/  LEA.HI.X.SX32 R129, R109, R134.reuse, 0x1, P5 ;  /* 0x000000866d817211 */ /* 0x080fe200028f0eff */
[----:B------:R-:W5:Y:S01]  /*1390*/  LDG.E.U16 R32, desc[UR32][R32.64] ;  /* 0x0000002020207981 */ /* 0x000f62000c1e1500 */
[----:B------:R-:W-:Y:S02]  /*13a0*/  LEA.HI.X.SX32 R107, R111, R134, 0x1, P3 ;  /* 0x000000866f6b7211 */ /* 0x000fe400018f0eff */
[-C--:B------:R-:W-:Y:S01]  /*13b0*/  IADD3 R116, P2, PT, R137, R124.reuse, RZ ;  /* 0x0000007c89747210 */ /* 0x080fe20007f5e0ff */
[----:B------:R-:W5:Y:S01]  /*13c0*/  LDG.E.U16 R52, desc[UR32][R52.64] ;  /* 0x0000002034347981 */ /* 0x000f62000c1e1500 */
[-C--:B------:R-:W-:Y:S02]  /*13d0*/  IADD3 R120, P5, PT, R143, R124.reuse, RZ ;  /* 0x0000007c8f787210 */ /* 0x080fe40007fbe0ff */
[----:B------:R-:W-:Y:S01]  /*13e0*/  LEA R4, R133, -R133, 0x6 ;  /* 0x8000008585047211 */ /* 0x000fe200078e30ff */
[----:B-1----:R-:W-:Y:S01]  /*13f0*/  UIMAD UR4, UR10, UR4, URZ ;  /* 0x000000040a0472a4 */ /* 0x002fe2000f8e02ff */
[----:B------:R-:W-:Y:S01]  /*1400*/  IADD3 R122, P3, PT, R147, R124, RZ ;  /* 0x0000007c937a7210 */ /* 0x000fe20007f7e0ff */
[----:B------:R1:W5:Y:S01]  /*1410*/  LDG.E.U16 R75, desc[UR32][R74.64] ;  /* 0x000000204a4b7981 */ /* 0x000362000c1e1500 */
[----:B------:R-:W-:Y:S01]  /*1420*/  LEA.HI.X.SX32 R109, R117, R134, 0x1, P6 ;  /* 0x00000086756d7211 */ /* 0x000fe200030f0eff */
[----:B------:R-:W3:Y:S01]  /*1430*/  LDC.64 R136, c[0x0][0x388] ;  /* 0x0000e200ff887b82 */ /* 0x000ee20000000a00 */
[----:B------:R-:W-:Y:S01]  /*1440*/  IADD3 R124, P6, PT, R149, R124, RZ ;  /* 0x0000007c957c7210 */ /* 0x000fe20007fde0ff */
[----:B------:R4:W5:Y:S01]  /*1450*/  LDG.E.U16 R27, desc[UR32][R22.64] ;  /* 0x00000020161b7981 */ /* 0x000962000c1e1500 */
[----:B------:R-:W-:-:S02]  /*1460*/  LEA.HI.X.SX32 R111, R119, R134, 0x1, P4 ;  /* 0x00000086776f7211 */ /* 0x000fc400020f0eff */
[-C--:B------:R-:W-:Y:S01]  /*1470*/  LEA.HI.X.SX32 R119, R123, R134.reuse, 0x1, P1 ;  /* 0x000000867b777211 */ /* 0x080fe200008f0eff */
[----:B------:R-:W-:Y:S01]  /*1480*/  USHF.L.U32 UR4, UR4, 0x1, URZ ;  /* 0x0000000104047899 */ /* 0x000fe200080006ff */
[-C--:B------:R-:W-:Y:S01]  /*1490*/  LEA.HI.X.SX32 R123, R125, R134.reuse, 0x1, P3 ;  /* 0x000000867d7b7211 */ /* 0x080fe200018f0eff */
[----:B------:R0:W5:Y:S01]  /*14a0*/  LDG.E.U16 R91, desc[UR32][R90.64] ;  /* 0x000000205a5b7981 */ /* 0x000162000c1e1500 */
[-C--:B------:R-:W-:Y:S02]  /*14b0*/  LEA.HI.X.SX32 R125, R4, R134.reuse, 0x1, P6 ;  /* 0x00000086047d7211 */ /* 0x080fe400030f0eff */
[----:B------:R-:W0:Y:S01]  /*14c0*/  LDC R4, c[0x0][0x380] ;  /* 0x0000e000ff047b82 */ /* 0x000e220000000800 */
[-C--:B------:R-:W-:Y:S01]  /*14d0*/  LEA.HI.X.SX32 R117, R121, R134.reuse, 0x1, P2 ;  /* 0x0000008679757211 */ /* 0x080fe200010f0eff */
[----:B------:R0:W5:Y:S01]  /*14e0*/  LDG.E.U16 R93, desc[UR32][R92.64] ;  /* 0x000000205c5d7981 */ /* 0x000162000c1e1500 */
[----:B------:R-:W-:Y:S02]  /*14f0*/  LEA.HI.X.SX32 R121, R3, R134, 0x1, P5 ;  /* 0x0000008603797211 */ /* 0x000fe400028f0eff */
[----:B-1----:R-:W-:Y:S01]  /*1500*/  SHF.R.U32.HI R74, RZ, 0x6, R68 ;  /* 0x00000006ff4a7819 */ /* 0x002fe20000011644 */
[----:B------:R-:W5:Y:S02]  /*1510*/  LDG.E.U16 R97, desc[UR32][R96.64] ;  /* 0x0000002060617981 */ /* 0x000f64000c1e1500 */
[----:B------:R-:W1:Y:S01]  /*1520*/  LDC.64 R134, c[0x0][0x3c0] ;  /* 0x0000f000ff867b82 */ /* 0x000e620000000a00 */
[----:B------:R-:W-:Y:S01]  /*1530*/  IMAD R3, R0, UR5, RZ ;  /* 0x0000000500037c24 */ /* 0x000fe2000f8e02ff */
[----:B------:R-:W5:Y:S04]  /*1540*/  LDG.E.U16 R99, desc[UR32][R98.64] ;  /* 0x0000002062637981 */ /* 0x000f68000c1e1500 */
[----:B------:R-:W-:Y:S01]  /*1550*/  SHF.L.U32 R3, R3, 0x1, RZ ;  /* 0x0000000103037819 */ /* 0x000fe200000006ff */
[----:B------:R-:W5:Y:S01]  /*1560*/  LDG.E.U16 R101, desc[UR32][R100.64] ;  /* 0x0000002064657981 */ /* 0x000f62000c1e1500 */
[----:B------:R-:W-:-:S03]  /*1570*/  SGXT.U32 R74, R74, 0x1 ;  /* 0x000000014a4a781a */ /* 0x000fc60000000000 */
[----:B------:R-:W5:Y:S04]  /*1580*/  LDG.E.U16 R103, desc[UR32][R102.64] ;  /* 0x0000002066677981 */ /* 0x000f68000c1e1500 */
[----:B------:R-:W5:Y:S01]  /*1590*/  LDG.E.U16 R105, desc[UR32][R104.64] ;  /* 0x0000002068697981 */ /* 0x000f62000c1e1500 */
[----:B0-----:R-:W-:Y:S01]  /*15a0*/  IADD3 R3, PT, PT, R3, UR4, R4 ;  /* 0x0000000403037c10 */ /* 0x001fe2000fffe004 */
[----:B------:R-:W0:Y:S02]  /*15b0*/  LDCU UR4, c[0x0][0x3c8] ;  /* 0x00007900ff0477ac */ /* 0x000e240008000800 */
[----:B------:R-:W5:Y:S01]  /*15c0*/  LDG.E.U16 R107, desc[UR32][R106.64] ;  /* 0x000000206a6b7981 */ /* 0x000f62000c1e1500 */
[CC--:B--2---:R-:W-:Y:S01]  /*15d0*/  LEA R4, R20.reuse, R3.reuse, 0x5 ;  /* 0x0000000314047211 */ /* 0x0c4fe200078e28ff */
[C-C-:B------:R-:W-:Y:S01]  /*15e0*/  IMAD R8, R20.reuse, 0x42, R3.reuse ;  /* 0x0000004214087824 */ /* 0x140fe200078e0203 */
[C---:B------:R-:W-:Y:S01]  /*15f0*/  LEA R6, R20.reuse, R3, 0x6 ;  /* 0x0000000314067211 */ /* 0x040fe200078e30ff */
[C-C-:B------:R-:W-:Y:S01]  /*1600*/  IMAD R10, R20.reuse, 0x44, R3.reuse ;  /* 0x00000044140a7824 */ /* 0x140fe200078e0203 */
[----:B------:R-:W5:Y:S01]  /*1610*/  LDG.E.U16 R109, desc[UR32][R108.64] ;  /* 0x000000206c6d7981 */ /* 0x000f62000c1e1500 */
[----:B------:R-:W-:-:S02]  /*1620*/  IMAD R12, R20, 0x46, R3 ;  /* 0x00000046140c7824 */ /* 0x000fc400078e0203 */
[----:B------:R-:W-:Y:S01]  /*1630*/  IMAD R94, R20, 0x48, R3 ;  /* 0x00000048145e7824 */ /* 0x000fe200078e0203 */
[----:B------:R2:W5:Y:S01]  /*1640*/  LDG.E.U16 R9, desc[UR32][R8.64] ;  /* 0x0000002008097981 */ /* 0x000562000c1e1500 */
[----:B-1----:R-:W-:-:S03]  /*1650*/  IMAD R20, R74, R135, RZ ;  /* 0x000000874a147224 */ /* 0x002fc600078e02ff */
[----:B------:R1:W5:Y:S02]  /*1660*/  LDG.E.U16 R11, desc[UR32][R10.64] ;  /* 0x000000200a0b7981 */ /* 0x000364000c1e1500 */
[C---:B----4-:R-:W-:Y:S02]  /*1670*/  LEA R22, R135.reuse, R20, 0x1 ;  /* 0x0000001487167211 */ /* 0x050fe400078e08ff */
[----:B------:R4:W5:Y:S02]  /*1680*/  LDG.E.U16 R13, desc[UR32][R12.64] ;  /* 0x000000200c0d7981 */ /* 0x000964000c1e1500 */
[C---:B------:R-:W-:Y:S02]  /*1690*/  LEA R90, R135.reuse, R22, 0x1 ;  /* 0x00000016875a7211 */ /* 0x040fe400078e08ff */
[----:B------:R0:W5:Y:S02]  /*16a0*/  LDG.E.U16 R95, desc[UR32][R94.64] ;  /* 0x000000205e5f7981 */ /* 0x000164000c1e1500 */
[----:B------:R-:W-:-:S02]  /*16b0*/  LEA R92, R135, R90, 0x1 ;  /* 0x0000005a875c7211 */ /* 0x000fc400078e08ff */
[----:B------:R0:W5:Y:S02]  /*16c0*/  LDG.E.U16 R111, desc[UR32][R110.64] ;  /* 0x000000206e6f7981 */ /* 0x000164000c1e1500 */
[C---:B--2---:R-:W-:Y:S02]  /*16d0*/  LEA R8, R135.reuse, R92, 0x1 ;  /* 0x0000005c87087211 */ /* 0x044fe400078e08ff */
[----:B------:R2:W5:Y:S02]  /*16e0*/  LDG.E.U16 R113, desc[UR32][R112.64] ;  /* 0x0000002070717981 */ /* 0x000564000c1e1500 */
[C---:B-1----:R-:W-:Y:S02]  /*16f0*/  LEA R10, R135.reuse, R8, 0x1 ;  /* 0x00000008870a7211 */ /* 0x042fe400078e08ff */
[----:B------:R1:W5:Y:S02]  /*1700*/  LDG.E.U16 R115, desc[UR32][R114.64] ;  /* 0x0000002072737981 */ /* 0x000364000c1e1500 */
[----:B----4-:R-:W-:-:S02]  /*1710*/  LEA R12, R135, R10, 0x1 ;  /* 0x0000000a870c7211 */ /* 0x010fc400078e08ff */
[----:B------:R-:W5:Y:S02]  /*1720*/  LDG.E.U16 R117, desc[UR32][R116.64] ;  /* 0x0000002074757981 */ /* 0x000f64000c1e1500 */
[C---:B0-----:R-:W-:Y:S02]  /*1730*/  LEA R94, R135.reuse, R12, 0x1 ;  /* 0x0000000c875e7211 */ /* 0x041fe400078e08ff */
[----:B------:R0:W5:Y:S02]  /*1740*/  LDG.E.U16 R73, desc[UR32][R72.64] ;  /* 0x0000002048497981 */ /* 0x000164000c1e1500 */
[C---:B------:R-:W-:Y:S02]  /*1750*/  LEA R96, R135.reuse, R94, 0x1 ;  /* 0x0000005e87607211 */ /* 0x040fe400078e08ff */
[----:B------:R4:W5:Y:S02]  /*1760*/  LDG.E.U16 R119, desc[UR32][R118.64] ;  /* 0x0000002076777981 */ /* 0x000964000c1e1500 */
[----:B------:R-:W-:-:S02]  /*1770*/  LEA R98, R135, R96, 0x1 ;  /* 0x0000006087627211 */ /* 0x000fc400078e08ff */
[----:B------:R0:W5:Y:S02]  /*1780*/  LDG.E.U16 R15, desc[UR32][R4.64] ;  /* 0x00000020040f7981 */ /* 0x000164000c1e1500 */
[C---:B------:R-:W-:Y:S02]  /*1790*/  LEA R100, R135.reuse, R98, 0x1 ;  /* 0x0000006287647211 */ /* 0x040fe400078e08ff */
        /* <DEDUP_REMOVED lines=11> */
[C---:B--2---:R-:W-:Y:S02]  /*1850*/  LEA R112, R135.reuse, R110, 0x1 ;  /* 0x0000006e87707211 */ /* 0x044fe400078e08ff */
[----:B------:R-:W5:Y:S02]  /*1860*/  LDG.E.U16 R16, desc[UR32][R16.64] ;  /* 0x0000002010107981 */ /* 0x000f64000c1e1500 */
[C---:B-1----:R-:W-:Y:S02]  /*1870*/  LEA R114, R135.reuse, R112, 0x1 ;  /* 0x0000007087727211 */ /* 0x042fe400078e08ff */
[----:B0-----:R-:W-:Y:S01]  /*1880*/  LOP3.LUT R72, R68, 0x3f, RZ, 0xc0, !PT ;  /* 0x0000003f44487812 */ /* 0x001fe200078ec0ff */
[----:B------:R-:W5:Y:S01]  /*1890*/  LDG.E.U16 R34, desc[UR32][R34.64] ;  /* 0x0000002022227981 */ /* 0x000f62000c1e1500 */
[C---:B------:R-:W-:Y:S01]  /*18a0*/  LEA R116, R135.reuse, R114, 0x1 ;  /* 0x0000007287747211 */ /* 0x040fe200078e08ff */
[----:B------:R-:W-:Y:S01]  /*18b0*/  IMAD R3, R134, UR10, RZ ;  /* 0x0000000a86037c24 */ /* 0x000fe2000f8e02ff */
[----:B------:R-:W-:Y:S01]  /*18c0*/  R2UR UR12, R132 ;  /* 0x00000000840c72ca */ /* 0x000fe200000e0000 */
[----:B------:R-:W5:Y:S01]  /*18d0*/  LDG.E.U16 R36, desc[UR32][R36.64] ;  /* 0x0000002024247981 */ /* 0x000f62000c1e1500 */
[C---:B----4-:R-:W-:Y:S01]  /*18e0*/  LEA R118, R135.reuse, R116, 0x1 ;  /* 0x0000007487767211 */ /* 0x050fe200078e08ff */
[----:B------:R-:W-:Y:S01]  /*18f0*/  IMAD R4, R72, UR4, RZ ;  /* 0x0000000448047c24 */ /* 0x000fe2000f8e02ff */
[----:B------:R-:W-:Y:S01]  /*1900*/  SHF.R.U32.HI R5, RZ, 0x5, R68 ;  /* 0x00000005ff057819 */ /* 0x000fe20000011644 */
[----:B------:R0:W5:Y:S01]  /*1910*/  LDG.E.U16 R17, desc[UR32][R130.64] ;  /* 0x0000002082117981 */ /* 0x000162000c1e1500 */
[----:B------:R-:W-:-:S02]  /*1920*/  LEA R120, R135, R118, 0x1 ;  /* 0x0000007687787211 */ /* 0x000fc400078e08ff */
[----:B------:R-:W-:Y:S01]  /*1930*/  R2UR UR19, R5 ;  /* 0x00000000051372ca */ /* 0x000fe200000e0000 */
[----:B------:R1:W5:Y:S01]  /*1940*/  LDG.E.U16 R54, desc[UR32][R54.64] ;  /* 0x0000002036367981 */ /* 0x000362000c1e1500 */
[----:B------:R-:W-:Y:S02]  /*1950*/  LEA R122, R135, R120, 0x1 ;  /* 0x00000078877a7211 */ /* 0x000fe400078e08ff */
[C---:B------:R-:W-:Y:S01]  /*1960*/  SHF.L.U32 R6, R4.reuse, 0x1, RZ ;  /* 0x0000000104067819 */ /* 0x040fe200000006ff */
[----:B------:R1:W5:Y:S01]  /*1970*/  LDG.E.U16 R56, desc[UR32][R56.64] ;  /* 0x0000002038387981 */ /* 0x000362000c1e1500 */
[----:B------:R-:W-:Y:S01]  /*1980*/  SHF.L.U32 R5, R3, 0x1, RZ ;  /* 0x0000000103057819 */ /* 0x000fe200000006ff */
[----:B------:R-:W-:Y:S01]  /*1990*/  IMAD.HI R7, R4, 0x2, RZ ;  /* 0x0000000204077827 */ /* 0x000fe200078e02ff */
[----:B------:R-:W-:Y:S01]  /*19a0*/  LEA R124, R135, R122, 0x1 ;  /* 0x0000007a877c7211 */ /* 0x000fe200078e08ff */
[----:B------:R1:W5:Y:S01]  /*19b0*/  LDG.E.U16 R58, desc[UR32][R58.64] ;  /* 0x000000203a3a7981 */ /* 0x000362000c1e1500 */
[----:B---3--:R-:W-:Y:S01]  /*19c0*/  IADD3 R5, P1, P2, R6, R136, R5 ;  /* 0x0000008806057210 */ /* 0x008fe20007a3e005 */
[----:B------:R-:W-:Y:S01]  /*19d0*/  IMAD.HI R4, R3, 0x2, RZ ;  /* 0x0000000203047827 */ /* 0x000fe200078e02ff */
[----:B------:R-:W-:Y:S01]  /*19e0*/  LEA R126, R135, R124, 0x1 ;  /* 0x0000007c877e7211 */ /* 0x000fe200078e08ff */
[----:B------:R1:W5:Y:S01]  /*19f0*/  LDG.E.U16 R60, desc[UR32][R60.64] ;  /* 0x000000203c3c7981 */ /* 0x000362000c1e1500 */
[----:B------:R-:W-:-:S02]  /*1a00*/  LEA R184, P3, R90, R5, 0x1 ;  /* 0x000000055ab87211 */ /* 0x000fc400078608ff */
[----:B------:R-:W-:Y:S01]  /*1a10*/  IADD3.X R7, PT, PT, R7, R137, R4, P1, P2 ;  /* 0x0000008907077210 */ /* 0x000fe20000fe4404 */
[----:B------:R1:W5:Y:S01]  /*1a20*/  LDG.E.U16 R28, desc[UR32][R28.64] ;  /* 0x000000201c1c7981 */ /* 0x000362000c1e1500 */
[-C--:B------:R-:W-:Y:S02]  /*1a30*/  LEA R188, P1, R20, R5.reuse, 0x1 ;  /* 0x0000000514bc7211 */ /* 0x080fe400078208ff */
[-C--:B------:R-:W-:Y:S01]  /*1a40*/  LEA R186, P2, R22, R5.reuse, 0x1 ;  /* 0x0000000516ba7211 */ /* 0x080fe200078408ff */
[----:B------:R1:W5:Y:S01]  /*1a50*/  LDG.E.U16 R88, desc[UR32][R88.64] ;  /* 0x0000002058587981 */ /* 0x000362000c1e1500 */
[----:B------:R-:W-:Y:S02]  /*1a60*/  LEA R182, P4, R92, R5, 0x1 ;  /* 0x000000055cb67211 */ /* 0x000fe400078808ff */
[----:B------:R-:W-:Y:S01]  /*1a70*/  LEA R128, R135, R126, 0x1 ;  /* 0x0000007e87807211 */ /* 0x000fe200078e08ff */
[----:B------:R1:W5:Y:S01]  /*1a80*/  LDG.E.U16 R62, desc[UR32][R62.64] ;  /* 0x000000203e3e7981 */ /* 0x000362000c1e1500 */
[----:B------:R-:W-:-:S02]  /*1a90*/  LEA.HI.X.SX32 R189, R20, R7, 0x1, P1 ;  /* 0x0000000714bd7211 */ /* 0x000fc400008f0eff */
[-C--:B------:R-:W-:Y:S02]  /*1aa0*/  LEA.HI.X.SX32 R187, R22, R7.reuse, 0x1, P2 ;  /* 0x0000000716bb7211 */ /* 0x080fe400010f0eff */
[-C--:B------:R-:W-:Y:S02]  /*1ab0*/  LEA.HI.X.SX32 R185, R90, R7.reuse, 0x1, P3 ;  /* 0x000000075ab97211 */ /* 0x080fe400018f0eff */
[----:B------:R-:W-:Y:S02]  /*1ac0*/  LEA.HI.X.SX32 R183, R92, R7, 0x1, P4 ;  /* 0x000000075cb77211 */ /* 0x000fe400020f0eff */
[-C--:B------:R-:W-:Y:S02]  /*1ad0*/  LEA R180, P1, R8, R5.reuse, 0x1 ;  /* 0x0000000508b47211 */ /* 0x080fe400078208ff */
[-C--:B------:R-:W-:Y:S02]  /*1ae0*/  LEA R178, P2, R10, R5.reuse, 0x1 ;  /* 0x000000050ab27211 */ /* 0x080fe400078408ff */
[----:B------:R-:W-:-:S02]  /*1af0*/  LEA R176, P3, R12, R5, 0x1 ;  /* 0x000000050cb07211 */ /* 0x000fc400078608ff */
[----:B------:R-:W-:Y:S02]  /*1b00*/  LEA R174, P4, R94, R5, 0x1 ;  /* 0x000000055eae7211 */ /* 0x000fe400078808ff */
[----:B0-----:R-:W-:Y:S02]  /*1b10*/  LEA R130, R135, R128, 0x1 ;  /* 0x0000008087827211 */ /* 0x001fe400078e08ff */
[-C--:B------:R-:W-:Y:S02]  /*1b20*/  LEA.HI.X.SX32 R181, R8, R7.reuse, 0x1, P1 ;  /* 0x0000000708b57211 */ /* 0x080fe400008f0eff */
[-C--:B------:R-:W-:Y:S02]  /*1b30*/  LEA.HI.X.SX32 R179, R10, R7.reuse, 0x1, P2 ;  /* 0x000000070ab37211 */ /* 0x080fe400010f0eff */
[-C--:B------:R-:W-:Y:S02]  /*1b40*/  LEA.HI.X.SX32 R177, R12, R7.reuse, 0x1, P3 ;  /* 0x000000070cb17211 */ /* 0x080fe400018f0eff */
[----:B------:R-:W-:-:S02]  /*1b50*/  LEA.HI.X.SX32 R175, R94, R7, 0x1, P4 ;  /* 0x000000075eaf7211 */ /* 0x000fc400020f0eff */
[-C--:B------:R-:W-:Y:S02]  /*1b60*/  LEA R172, P1, R96, R5.reuse, 0x1 ;  /* 0x0000000560ac7211 */ /* 0x080fe400078208ff */
[-C--:B------:R-:W-:Y:S02]  /*1b70*/  LEA R170, P2, R98, R5.reuse, 0x1 ;  /* 0x0000000562aa7211 */ /* 0x080fe400078408ff */
[-C--:B------:R-:W-:Y:S02]  /*1b80*/  LEA R168, P3, R100, R5.reuse, 0x1 ;  /* 0x0000000564a87211 */ /* 0x080fe400078608ff */
[----:B------:R-:W-:Y:S02]  /*1b90*/  LEA R166, P4, R102, R5, 0x1 ;  /* 0x0000000566a67211 */ /* 0x000fe400078808ff */
[----:B------:R-:W-:Y:S02]  /*1ba0*/  LEA R190, R135, R130, 0x1 ;  /* 0x0000008287be7211 */ /* 0x000fe400078e08ff */
[----:B------:R-:W-:-:S02]  /*1bb0*/  LEA.HI.X.SX32 R173, R96, R7, 0x1, P1 ;  /* 0x0000000760ad7211 */ /* 0x000fc400008f0eff */
[-C--:B------:R-:W-:Y:S02]  /*1bc0*/  LEA.HI.X.SX32 R171, R98, R7.reuse, 0x1, P2 ;  /* 0x0000000762ab7211 */ /* 0x080fe400010f0eff */
[-C--:B------:R-:W-:Y:S02]  /*1bd0*/  LEA.HI.X.SX32 R169, R100, R7.reuse, 0x1, P3 ;  /* 0x0000000764a97211 */ /* 0x080fe400018f0eff */
[----:B------:R-:W-:Y:S02]  /*1be0*/  LEA.HI.X.SX32 R167, R102, R7, 0x1, P4 ;  /* 0x0000000766a77211 */ /* 0x000fe400020f0eff */
[----:B------:R-:W-:Y:S02]  /*1bf0*/  LEA R192, R135, R190, 0x1 ;  /* 0x000000be87c07211 */ /* 0x000fe400078e08ff */
[-C--:B------:R-:W-:Y:S02]  /*1c00*/  LEA R164, P1, R104, R5.reuse, 0x1 ;  /* 0x0000000568a47211 */ /* 0x080fe400078208ff */
[----:B------:R-:W-:-:S02]  /*1c10*/  LEA R162, P2, R106, R5, 0x1 ;  /* 0x000000056aa27211 */ /* 0x000fc400078408ff */
[-C--:B------:R-:W-:Y:S02]  /*1c20*/  LEA R160, P3, R108, R5.reuse, 0x1 ;  /* 0x000000056ca07211 */ /* 0x080fe400078608ff */
[----:B------:R-:W-:Y:S02]  /*1c30*/  LEA R158, P4, R110, R5, 0x1 ;  /* 0x000000056e9e7211 */ /* 0x000fe400078808ff */
[----:B------:R-:W-:Y:S02]  /*1c40*/  LEA R194, R135, R192, 0x1 ;  /* 0x000000c087c27211 */ /* 0x000fe400078e08ff */
[-C--:B------:R-:W-:Y:S02]  /*1c50*/  LEA.HI.X.SX32 R165, R104, R7.reuse, 0x1, P1 ;  /* 0x0000000768a57211 */ /* 0x080fe400008f0eff */
[-C--:B------:R-:W-:Y:S02]  /*1c60*/  LEA.HI.X.SX32 R163, R106, R7.reuse, 0x1, P2 ;  /* 0x000000076aa37211 */ /* 0x080fe400010f0eff */
[----:B------:R-:W-:-:S02]  /*1c70*/  LEA.HI.X.SX32 R161, R108, R7, 0x1, P3 ;  /* 0x000000076ca17211 */ /* 0x000fc400018f0eff */
[----:B------:R-:W-:Y:S02]  /*1c80*/  LEA.HI.X.SX32 R159, R110, R7, 0x1, P4 ;  /* 0x000000076e9f7211 */ /* 0x000fe400020f0eff */
[-C--:B------:R-:W-:Y:S02]  /*1c90*/  LEA R156, P1, R112, R5.reuse, 0x1 ;  /* 0x00000005709c7211 */ /* 0x080fe400078208ff */
[-C--:B------:R-:W-:Y:S02]  /*1ca0*/  LEA R154, P2, R114, R5.reuse, 0x1 ;  /* 0x00000005729a7211 */ /* 0x080fe400078408ff */
[-C--:B------:R-:W-:Y:S02]  /*1cb0*/  LEA R152, P3, R116, R5.reuse, 0x1 ;  /* 0x0000000574987211 */ /* 0x080fe400078608ff */
[----:B------:R-:W-:Y:S02]  /*1cc0*/  LEA R150, P4, R118, R5, 0x1 ;  /* 0x0000000576967211 */ /* 0x000fe400078808ff */
[----:B------:R-:W-:-:S02]  /*1cd0*/  LEA R196, R135, R194, 0x1 ;  /* 0x000000c287c47211 */ /* 0x000fc400078e08ff */
[-C--:B------:R-:W-:Y:S02]  /*1ce0*/  LEA.HI.X.SX32 R157, R112, R7.reuse, 0x1, P1 ;  /* 0x00000007709d7211 */ /* 0x080fe400008f0eff */
[-C--:B------:R-:W-:Y:S02]  /*1cf0*/  LEA.HI.X.SX32 R155, R114, R7.reuse, 0x1, P2 ;  /* 0x00000007729b7211 */ /* 0x080fe400010f0eff */
[-C--:B------:R-:W-:Y:S02]  /*1d00*/  LEA.HI.X.SX32 R153, R116, R7.reuse, 0x1, P3 ;  /* 0x0000000774997211 */ /* 0x080fe400018f0eff */
[----:B------:R-:W-:Y:S02]  /*1d10*/  LEA.HI.X.SX32 R151, R118, R7, 0x1, P4 ;  /* 0x0000000776977211 */ /* 0x000fe400020f0eff */
        /* <DEDUP_REMOVED lines=13> */
[----:B------:R-:W-:-:S02]  /*1df0*/  LOP3.LUT R3, R68, 0x3f, RZ, 0xc0, !PT ;  /* 0x0000003f44037812 */ /* 0x000fc400078ec0ff */
[----:B------:R-:W-:Y:S02]  /*1e00*/  LEA R4, R135, R6, 0x1 ;  /* 0x0000000687047211 */ /* 0x000fe400078e08ff */
[-C--:B------:R-:W-:Y:S02]  /*1e10*/  LEA.HI.X.SX32 R141, R128, R7.reuse, 0x1, P1 ;  /* 0x00000007808d7211 */ /* 0x080fe400008f0eff */
[-C--:B------:R-:W-:Y:S02]  /*1e20*/  LEA.HI.X.SX32 R139, R130, R7.reuse, 0x1, P2 ;  /* 0x00000007828b7211 */ /* 0x080fe400010f0eff */
[-C--:B------:R-:W-:Y:S02]  /*1e30*/  LEA.HI.X.SX32 R137, R190, R7.reuse, 0x1, P3 ;  /* 0x00000007be897211 */ /* 0x080fe400018f0eff */
[----:B------:R-:W-:Y:S02]  /*1e40*/  LEA.HI.X.SX32 R135, R192, R7, 0x1, P4 ;  /* 0x00000007c0877211 */ /* 0x000fe400020f0eff */
[----:B------:R-:W-:-:S02]  /*1e50*/  LOP3.LUT R198, R68, 0x40, RZ, 0xc0, !PT ;  /* 0x0000004044c67812 */ /* 0x000fc400078ec0ff */
[----:B------:R-:W-:Y:S02]  /*1e60*/  SHF.L.U32 R193, R3, 0x1, RZ ;  /* 0x0000000103c17819 */ /* 0x000fe400000006ff */
[-C--:B------:R-:W-:Y:S02]  /*1e70*/  LEA R132, P1, R194, R5.reuse, 0x1 ;  /* 0x00000005c2847211 */ /* 0x080fe400078208ff */
[-C--:B------:R-:W-:Y:S02]  /*1e80*/  LEA R130, P2, R196, R5.reuse, 0x1 ;  /* 0x00000005c4827211 */ /* 0x080fe400078408ff */
[-C--:B------:R-:W-:Y:S02]  /*1e90*/  LEA R128, P3, R6, R5.reuse, 0x1 ;  /* 0x0000000506807211 */ /* 0x080fe400078608ff */
[----:B------:R-:W-:Y:S02]  /*1ea0*/  LEA R126, P4, R4, R5, 0x1 ;  /* 0x00000005047e7211 */ /* 0x000fe400078808ff */
[----:B------:R-:W-:-:S02]  /*1eb0*/  LEA.HI.X.SX32 R133, R194, R7, 0x1, P1 ;  /* 0x00000007c2857211 */ /* 0x000fc400008f0eff */
[-C--:B------:R-:W-:Y:S02]  /*1ec0*/  LEA.HI.X.SX32 R131, R196, R7.reuse, 0x1, P2 ;  /* 0x00000007c4837211 */ /* 0x080fe400010f0eff */
[-C--:B------:R-:W-:Y:S02]  /*1ed0*/  LEA.HI.X.SX32 R129, R6, R7.reuse, 0x1, P3 ;  /* 0x0000000706817211 */ /* 0x080fe400018f0eff */
[----:B------:R-:W-:Y:S02]  /*1ee0*/  LEA.HI.X.SX32 R127, R4, R7, 0x1, P4 ;  /* 0x00000007047f7211 */ /* 0x000fe400020f0eff */
[----:B------:R-:W-:Y:S01]  /*1ef0*/  LEA R5, R198, R193, 0x7 ;  /* 0x000000c1c6057211 */ /* 0x000fe200078e38ff */
[----:B-1----:R-:W-:Y:S06]  /*1f00*/  @P0 BRA `(.L_x_5) ;  /* 0x0000000000180947 */ /* 0x002fec0003800000 */
[----:B------:R-:W-:Y:S01]  /*1f10*/  ELECT P1, URZ, PT ;  /* 0x0000000000ff782f */ /* 0x000fe20003820000 */
[----:B------:R-:W-:Y:S01]  /*1f20*/  HFMA2 R4, -RZ, RZ, 0, 5.9604644775390625e-08 ;  /* 0x00000001ff047431 */ /* 0x000fe200000001ff */
[----:B------:R-:W-:Y:S01]  /*1f30*/  UMOV UR4, 0x40 ;  /* 0x0000004000047882 */ /* 0x000fe20000000000 */
[----:B------:R-:W-:Y:S01]  /*1f40*/  UVIRTCOUNT.DEALLOC.SMPOOL 0x80 ;  /* 0x000000800000784c */ /* 0x000fe20000000000 */
[----:B------:R-:W-:-:S09]  /*1f50*/  ULEA UR4, UR8, UR4, 0x18 ;  /* 0x0000000408047291 */ /* 0x000fd2000f8ec0ff */
[----:B------:R0:W-:Y:S03]  /*1f60*/  @P1 STS.U8 [UR4], R4 ;  /* 0x00000004ff001988 */ /* 0x0001e60008000004 */
.L_x_5:
[C---:B------:R-:W-:Y:S01]  /*1f70*/  LOP3.LUT R7, R5.reuse, 0x10, RZ, 0x3c, !PT ;  /* 0x0000001005077812 */ /* 0x040fe200078e3cff */
[----:B------:R-:W-:Y:S01]  /*1f80*/  USHF.L.U32 UR4, UR19, 0x15, URZ ;  /* 0x0000001513047899 */ /* 0x000fe200080006ff */
[----:B-----5:R1:W-:Y:S01]  /*1f90*/  STS.U16 [R5+UR11], R2 ;  /* 0x0000000205007988 */ /* 0x0203e2000800040b */
[C---:B0-----:R-:W-:Y:S01]  /*1fa0*/  LOP3.LUT R4, R5.reuse, 0x50, RZ, 0x3c, !PT ;  /* 0x0000005005047812 */ /* 0x041fe200078e3cff */
[----:B------:R-:W-:Y:S01]  /*1fb0*/  UMOV UR5, 0x1 ;  /* 0x0000000100057882 */ /* 0x000fe20000000000 */
[----:B------:R-:W-:Y:S01]  /*1fc0*/  ULOP3.LUT UR4, UR4, 0x600000, URZ, 0xc0, !UPT ;  /* 0x0060000004047892 */ /* 0x000fe2000f8ec0ff */
[----:B------:R-:W-:Y:S01]  /*1fd0*/  STS.U16 [R5+UR11+0x400], R64 ;  /* 0x0004004005007988 */ /* 0x000fe2000800040b */
[C---:B------:R-:W-:Y:S01]  /*1fe0*/  LOP3.LUT R6, R5.reuse, 0x60, RZ, 0x3c, !PT ;  /* 0x0000006005067812 */ /* 0x040fe200078e3cff */
[----:B------:R-:W-:Y:S01]  /*1ff0*/  UIADD3 UR15, UPT, UPT, UR11, 0xa000, URZ ;  /* 0x0000a0000b0f7890 */ /* 0x000fe2000fffe0ff */
[----:B------:R-:W-:Y:S01]  /*2000*/  LOP3.LUT P1, RZ, R68, 0x7f, RZ, 0xc0, !PT ;  /* 0x0000007f44ff7812 */ /* 0x000fe2000782c0ff */
[----:B------:R0:W-:Y:S01]  /*2010*/  STS.U16 [R5+UR11+0x800], R15 ;  /* 0x0008000f05007988 */ /* 0x0001e2000800040b */
[----:B------:R-:W-:Y:S01]  /*2020*/  UIADD3 UR14, UPT, UPT, UR12, UR4, URZ ;  /* 0x000000040c0e7290 */ /* 0x000fe2000fffe0ff */
[----:B-1----:R-:W-:Y:S01]  /*2030*/  LOP3.LUT R2, R5, 0x40, RZ, 0x3c, !PT ;  /* 0x0000004005027812 */ /* 0x002fe200078e3cff */
[----:B------:R-:W1:Y:S01]  /*2040*/  LDCU UR20, c[0x0][0x3f0] ;  /* 0x00007e00ff1477ac */ /* 0x000e620008000800 */
[----:B------:R-:W-:Y:S01]  /*2050*/  STS.U16 [R5+UR11+0x1000], R23 ;  /* 0x0010001705007988 */ /* 0x000fe2000800040b */
[----:B------:R-:W-:-:S02]  /*2060*/  PRMT R10, RZ, 0x7610, R10 ;  /* 0x00007610ff0a7816 */ /* 0x000fc4000000000a */
[----:B------:R-:W-:Y:S01]  /*2070*/  PRMT R22, RZ, 0x7610, R22 ;  /* 0x00007610ff167816 */ /* 0x000fe20000000016 */
[----:B------:R-:W-:Y:S01]  /*2080*/  STS.U16 [R5+UR11+0x1400], R82 ;  /* 0x0014005205007988 */ /* 0x000fe2000800040b */
[----:B------:R-:W-:Y:S02]  /*2090*/  PRMT R12, RZ, 0x7610, R12 ;  /* 0x00007610ff0c7816 */ /* 0x000fe4000000000c */
[----:B0-----:R-:W-:Y:S01]  /*20a0*/  LOP3.LUT R15, R5, 0x20, RZ, 0x3c, !PT ;  /* 0x00000020050f7812 */ /* 0x001fe200078e3cff */
[----:B------:R-:W-:Y:S01]  /*20b0*/  STS.U16 [R5+UR11+0xc00], R84 ;  /* 0x000c005405007988 */ /* 0x000fe2000800040b */
[----:B------:R-:W-:Y:S01]  /*20c0*/  VOTEU.ALL UP0, P1 ;  /* 0x0000000000ff7886 */ /* 0x000fe20000800000 */
[----:B------:R-:W-:Y:S01]  /*20d0*/  VOTEU.ALL UP1, P1 ;  /* 0x0000000000ff7886 */ /* 0x000fe20000820000 */
[----:B------:R-:W-:Y:S01]  /*20e0*/  PRMT R8, RZ, 0x7610, R8 ;  /* 0x00007610ff087816 */ /* 0x000fe20000000008 */
[----:B------:R-:W-:Y:S01]  /*20f0*/  STS.U16 [R5+UR11+0x1800], R86 ;  /* 0x0018005605007988 */ /* 0x000fe2000800040b */
[----:B------:R-:W-:Y:S01]  /*2100*/  PRMT R20, RZ, 0x7610, R20 ;  /* 0x00007610ff147816 */ /* 0x000fe20000000014 */
[----:B------:R-:W-:-:S04]  /*2110*/  @!UP0 UIADD3 UR6, UPT, UPT, -UR5, 0x100000, URZ ;  /* 0x0010000005068890 */ /* 0x000fc8000fffe1ff */
[----:B------:R-:W-:Y:S02]  /*2120*/  @!UP0 USHF.L.U32 UR7, UR6, 0xb, URZ ;  /* 0x0000000b06078899 */ /* 0x000fe400080006ff */
[----:B------:R-:W-:Y:S01]  /*2130*/  @!UP0 USHF.L.U32 UR6, UR6, 0x1, URZ ;  /* 0x0000000106068899 */ /* 0x000fe200080006ff */
[----:B------:R-:W-:Y:S01]  /*2140*/  STS.U16 [R5+UR11+0x1c00], R66 ;  /* 0x001c004205007988 */ /* 0x000fe2000800040b */
[----:B-1----:R-:W-:-:S03]  /*2150*/  ISETP.LT.AND P2, PT, RZ, UR20, PT ;  /* 0x00000014ff007c0c */ /* 0x002fc6000bf41270 */
[----:B------:R0:W-:Y:S04]  /*2160*/  STS.U16 [R7+UR11+0x1080], R9 ;  /* 0x0010800907007988 */ /* 0x0001e8000800040b */
[----:B------:R-:W-:Y:S04]  /*2170*/  STS.U16 [R7+UR11+0x1480], R70 ;  /* 0x0014804607007988 */ /* 0x000fe8000800040b */
[----:B------:R1:W-:Y:S01]  /*2180*/  STS.U16 [R7+UR11+0x1880], R38 ;  /* 0x0018802607007988 */ /* 0x0003e2000800040b */
[----:B0-----:R-:W-:-:S03]  /*2190*/  LOP3.LUT R9, R5, 0x30, RZ, 0x3c, !PT ;  /* 0x0000003005097812 */ /* 0x001fc600078e3cff */
[----:B------:R0:W-:Y:S04]  /*21a0*/  STS.U16 [R7+UR11+0x480], R40 ;  /* 0x0004802807007988 */ /* 0x0001e8000800040b */
[----:B------:R2:W-:Y:S01]  /*21b0*/  STS.U16 [R7+UR11+0x880], R42 ;  /* 0x0008802a07007988 */ /* 0x0005e2000800040b */
[----:B-1----:R-:W-:-:S03]  /*21c0*/  PRMT R38, RZ, 0x7610, R38 ;  /* 0x00007610ff267816 */ /* 0x002fc60000000026 */
[----:B------:R1:W-:Y:S01]  /*21d0*/  STS.U16 [R7+UR11+0xc80], R44 ;  /* 0x000c802c07007988 */ /* 0x0003e2000800040b */
[----:B0-----:R-:W-:-:S03]  /*21e0*/  PRMT R40, RZ, 0x7610, R40 ;  /* 0x00007610ff287816 */ /* 0x001fc60000000028 */
[----:B------:R0:W-:Y:S01]  /*21f0*/  STS.U16 [R7+UR11+0x80], R46 ;  /* 0x0000802e07007988 */ /* 0x0001e2000800040b */
[----:B--2---:R-:W-:-:S03]  /*2200*/  PRMT R42, RZ, 0x7610, R42 ;  /* 0x00007610ff2a7816 */ /* 0x004fc6000000002a */
[----:B------:R2:W-:Y:S01]  /*2210*/  STS.U16 [R7+UR11+0x1c80], R48 ;  /* 0x001c803007007988 */ /* 0x0005e2000800040b */
[----:B-1----:R-:W-:-:S03]  /*2220*/  PRMT R44, RZ, 0x7610, R44 ;  /* 0x00007610ff2c7816 */ /* 0x002fc6000000002c */
[----:B------:R-:W-:Y:S01]  /*2230*/  STS.U16 [R15+UR11+0x500], R78 ;  /* 0x0005004e0f007988 */ /* 0x000fe2000800040b */
[----:B0-----:R-:W-:-:S03]  /*2240*/  PRMT R46, RZ, 0x7610, R46 ;  /* 0x00007610ff2e7816 */ /* 0x001fc6000000002e */
[----:B------:R0:W-:Y:S01]  /*2250*/  STS.U16 [R15+UR11+0x1100], R11 ;  /* 0x0011000b0f007988 */ /* 0x0001e2000800040b */
[----:B--2---:R-:W-:-:S03]  /*2260*/  PRMT R48, RZ, 0x7610, R48 ;  /* 0x00007610ff307816 */ /* 0x004fc60000000030 */
[----:B------:R1:W-:Y:S01]  /*2270*/  STS.U16 [R15+UR11+0x100], R50 ;  /* 0x000100320f007988 */ /* 0x0003e2000800040b */
[----:B------:R-:W-:-:S03]  /*2280*/  PRMT R7, RZ, 0x7610, R7 ;  /* 0x00007610ff077816 */ /* 0x000fc60000000007 */
[----:B------:R2:W-:Y:S01]  /*2290*/  STS.U16 [R15+UR11+0x1500], R30 ;  /* 0x0015001e0f007988 */ /* 0x0005e2000800040b */
[----:B0-----:R-:W-:-:S03]  /*22a0*/  PRMT R11, RZ, 0x7610, R11 ;  /* 0x00007610ff0b7816 */ /* 0x001fc6000000000b */
[----:B------:R0:W-:Y:S01]  /*22b0*/  STS.U16 [R15+UR11+0x1900], R32 ;  /* 0x001900200f007988 */ /* 0x0001e2000800040b */
[----:B-1----:R-:W-:-:S03]  /*22c0*/  PRMT R50, RZ, 0x7610, R50 ;  /* 0x00007610ff327816 */ /* 0x002fc60000000032 */
[----:B------:R-:W-:Y:S01]  /*22d0*/  STS.U16 [R15+UR11+0x900], R52 ;  /* 0x000900340f007988 */ /* 0x000fe2000800040b */
[----:B--2---:R-:W-:-:S03]  /*22e0*/  PRMT R30, RZ, 0x7610, R30 ;  /* 0x00007610ff1e7816 */ /* 0x004fc6000000001e */
[----:B------:R1:W-:Y:S01]  /*22f0*/  STS.U16 [R15+UR11+0xd00], R36 ;  /* 0x000d00240f007988 */ /* 0x0003e2000800040b */
[----:B0-----:R-:W-:-:S03]  /*2300*/  PRMT R32, RZ, 0x7610, R32 ;  /* 0x00007610ff207816 */ /* 0x001fc60000000020 */
[----:B------:R0:W-:Y:S04]  /*2310*/  STS.U16 [R15+UR11+0x1d00], R18 ;  /* 0x001d00120f007988 */ /* 0x0001e8000800040b */
[----:B------:R2:W-:Y:S01]  /*2320*/  STS.U16 [R9+UR11+0x1180], R13 ;  /* 0x0011800d09007988 */ /* 0x0005e2000800040b */
[----:B-1----:R-:W-:-:S03]  /*2330*/  PRMT R36, RZ, 0x7610, R36 ;  /* 0x00007610ff247816 */ /* 0x002fc60000000024 */
[----:B------:R1:W-:Y:S01]  /*2340*/  STS.U16 [R9+UR11+0x1580], R24 ;  /* 0x0015801809007988 */ /* 0x0003e2000800040b */
[----:B0-----:R-:W-:-:S03]  /*2350*/  PRMT R18, RZ, 0x7610, R18 ;  /* 0x00007610ff127816 */ /* 0x001fc60000000012 */
[----:B------:R0:W-:Y:S01]  /*2360*/  STS.U16 [R9+UR11+0x1980], R26 ;  /* 0x0019801a09007988 */ /* 0x0001e2000800040b */
[----:B------:R-:W-:Y:S02]  /*2370*/  PRMT R15, RZ, 0x7610, R15 ;  /* 0x00007610ff0f7816 */ /* 0x000fe4000000000f */
[----:B--2---:R-:W-:Y:S01]  /*2380*/  PRMT R13, RZ, 0x7610, R13 ;  /* 0x00007610ff0d7816 */ /* 0x004fe2000000000d */
[----:B------:R-:W-:Y:S01]  /*2390*/  STS.U16 [R9+UR11+0x180], R54 ;  /* 0x0001803609007988 */ /* 0x000fe2000800040b */
[----:B-1----:R-:W-:-:S03]  /*23a0*/  PRMT R24, RZ, 0x7610, R24 ;  /* 0x00007610ff187816 */ /* 0x002fc60000000018 */
[----:B------:R-:W-:Y:S01]  /*23b0*/  STS.U16 [R9+UR11+0x580], R56 ;  /* 0x0005803809007988 */ /* 0x000fe2000800040b */
[----:B0-----:R-:W-:-:S03]  /*23c0*/  PRMT R26, RZ, 0x7610, R26 ;  /* 0x00007610ff1a7816 */ /* 0x001fc6000000001a */
[----:B------:R-:W-:Y:S04]  /*23d0*/  STS.U16 [R9+UR11+0x980], R58 ;  /* 0x0009803a09007988 */ /* 0x000fe8000800040b */
[----:B------:R-:W-:Y:S04]  /*23e0*/  STS.U16 [R9+UR11+0xd80], R60 ;  /* 0x000d803c09007988 */ /* 0x000fe8000800040b */
[----:B------:R0:W-:Y:S04]  /*23f0*/  STS.U16 [R9+UR11+0x1d80], R16 ;  /* 0x001d801009007988 */ /* 0x0001e8000800040b */
[----:B------:R-:W-:Y:S04]  /*2400*/  STS.U16 [R2+UR11+0xa00], R80 ;  /* 0x000a005002007988 */ /* 0x000fe8000800040b */
[----:B------:R1:W-:Y:S01]  /*2410*/  STS.U16 [R2+UR11+0x600], R14 ;  /* 0x0006000e02007988 */ /* 0x0003e2000800040b */
[----:B0-----:R-:W-:-:S03]  /*2420*/  PRMT R16, RZ, 0x7610, R16 ;  /* 0x00007610ff107816 */ /* 0x001fc60000000010 */
[----:B------:R0:W-:Y:S01]  /*2430*/  STS.U16 [R2+UR11+0xe00], R28 ;  /* 0x000e001c02007988 */ /* 0x0001e2000800040b */
[----:B------:R-:W-:-:S03]  /*2440*/  PRMT R9, RZ, 0x7610, R9 ;  /* 0x00007610ff097816 */ /* 0x000fc60000000009 */
        /* <DEDUP_REMOVED lines=9> */
[----:B0-----:R-:W-:-:S03]  /*24e0*/  LOP3.LUT R2, R5, 0x70, RZ, 0x3c, !PT ;  /* 0x0000007005027812 */ /* 0x001fc600078e3cff */
[----:B------:R-:W-:Y:S01]  /*24f0*/  STS.U16 [R4+UR11+0xa80], R97 ;  /* 0x000a806104007988 */ /* 0x000fe2000800040b */
[----:B------:R-:W-:-:S03]  /*2500*/  PRMT R5, RZ, 0x7610, R5 ;  /* 0x00007610ff057816 */ /* 0x000fc60000000005 */
[----:B------:R-:W-:Y:S01]  /*2510*/  STS.U16 [R4+UR11+0xe80], R99 ;  /* 0x000e806304007988 */ /* 0x000fe2000800040b */
[----:B-1----:R-:W-:-:S03]  /*2520*/  PRMT R34, RZ, 0x7610, R34 ;  /* 0x00007610ff227816 */ /* 0x002fc60000000022 */
[----:B------:R-:W-:Y:S04]  /*2530*/  STS.U16 [R4+UR11+0x1280], R101 ;  /* 0x0012806504007988 */ /* 0x000fe8000800040b */
[----:B------:R-:W-:Y:S04]  /*2540*/  STS.U16 [R4+UR11+0x1680], R103 ;  /* 0x0016806704007988 */ /* 0x000fe8000800040b */
[----:B------:R-:W-:Y:S04]  /*2550*/  STS.U16 [R4+UR11+0x1a80], R105 ;  /* 0x001a806904007988 */ /* 0x000fe8000800040b */
[----:B------:R0:W-:Y:S04]  /*2560*/  STS.U16 [R4+UR11+0x1e80], R113 ;  /* 0x001e807104007988 */ /* 0x0001e8000800040b */
[----:B------:R-:W-:Y:S04]  /*2570*/  STS.U16 [R6+UR11+0x300], R73 ;  /* 0x0003004906007988 */ /* 0x000fe8000800040b */
[----:B------:R-:W-:Y:S01]  /*2580*/  STS.U16 [R6+UR11+0x700], R62 ;  /* 0x0007003e06007988 */ /* 0x000fe2000800040b */
[----:B0-----:R-:W-:-:S03]  /*2590*/  PRMT R4, RZ, 0x7610, R4 ;  /* 0x00007610ff047816 */ /* 0x001fc60000000004 */
[----:B------:R-:W-:Y:S04]  /*25a0*/  STS.U16 [R6+UR11+0xb00], R93 ;  /* 0x000b005d06007988 */ /* 0x000fe8000800040b */
[----:B------:R-:W-:Y:S04]  /*25b0*/  STS.U16 [R6+UR11+0xf00], R115 ;  /* 0x000f007306007988 */ /* 0x000fe8000800040b */
[----:B------:R-:W-:Y:S04]  /*25c0*/  STS.U16 [R6+UR11+0x1300], R107 ;  /* 0x0013006b06007988 */ /* 0x000fe8000800040b */
[----:B------:R-:W-:Y:S04]  /*25d0*/  STS.U16 [R6+UR11+0x1700], R111 ;  /* 0x0017006f06007988 */ /* 0x000fe8000800040b */
[----:B------:R-:W-:Y:S04]  /*25e0*/  STS.U16 [R6+UR11+0x1b00], R119 ;  /* 0x001b007706007988 */ /* 0x000fe8000800040b */
[----:B------:R0:W-:Y:S04]  /*25f0*/  STS.U16 [R6+UR11+0x1f00], R123 ;  /* 0x001f007b06007988 */ /* 0x0001e8000800040b */
[----:B------:R-:W-:Y:S04]  /*2600*/  STS.U16 [R2+UR11+0x380], R88 ;  /* 0x0003805802007988 */ /* 0x000fe8000800040b */
[----:B------:R1:W-:Y:S01]  /*2610*/  STS.U16 [R2+UR11+0x780], R17 ;  /* 0x0007801102007988 */ /* 0x0003e2000800040b */
[----:B0-----:R-:W-:-:S03]  /*2620*/  PRMT R6, RZ, 0x7610, R6 ;  /* 0x00007610ff067816 */ /* 0x001fc60000000006 */
[----:B------:R0:W-:Y:S04]  /*2630*/  STS.U16 [R2+UR11+0xb80], R19 ;  /* 0x000b801302007988 */ /* 0x0001e8000800040b */
[----:B------:R-:W-:Y:S01]  /*2640*/  STS.U16 [R2+UR11+0xf80], R21 ;  /* 0x000f801502007988 */ /* 0x000fe2000800040b */
[----:B-1----:R-:W-:-:S03]  /*2650*/  PRMT R17, RZ, 0x7610, R17 ;  /* 0x00007610ff117816 */ /* 0x002fc60000000011 */
[----:B------:R-:W-:Y:S01]  /*2660*/  STS.U16 [R2+UR11+0x1380], R109 ;  /* 0x0013806d02007988 */ /* 0x000fe2000800040b */
[----:B0-----:R-:W-:-:S03]  /*2670*/  PRMT R19, RZ, 0x7610, R19 ;  /* 0x00007610ff137816 */ /* 0x001fc60000000013 */
[----:B------:R-:W-:Y:S04]  /*2680*/  STS.U16 [R2+UR11+0x1780], R117 ;  /* 0x0017807502007988 */ /* 0x000fe8000800040b */
[----:B------:R-:W-:Y:S04]  /*2690*/  STS.U16 [R2+UR11+0x1b80], R121 ;  /* 0x001b807902007988 */ /* 0x000fe8000800040b */
[----:B------:R0:W-:Y:S01]  /*26a0*/  STS.U16 [R2+UR11+0x1f80], R125 ;  /* 0x001f807d02007988 */ /* 0x0001e2000800040b */
[----:B------:R-:W-:Y:S01]  /*26b0*/  STTM.x64 tmem[UR14], RZ ;  /* 0x000000ff000079ed */ /* 0x000fe2000834000e */
[----:B------:R-:W1:Y:S02]  /*26c0*/  FENCE.VIEW.ASYNC.T ;  /* 0x00000000000073c6 */ /* 0x000e640000000200 */
[----:B-1----:R-:W-:Y:S06]  /*26d0*/  BAR.SYNC.DEFER_BLOCKING 0x0 ;  /* 0x0000000000007b1d */ /* 0x002fec0000010000 */
[----:B------:R-:W1:Y:S02]  /*26e0*/  FENCE.VIEW.ASYNC.S ;  /* 0x00000000000073c6 */ /* 0x000e640000000000 */
[----:B-1----:R1:W2:Y:S02]  /*26f0*/  @!UP1 SYNCS.EXCH.64 URZ, [UR15], UR6 ;  /* 0x000000060fff95b2 */ /* 0x0022a40008000100 */
[----:B--2---:R-:W-:Y:S06]  /*2700*/  BAR.SYNC.DEFER_BLOCKING 0x0 ;  /* 0x0000000000007b1d */ /* 0x004fec0000010000 */
[----:B------:R-:W2:Y:S04]  /*2710*/  @P2 LDG.E.U16 R4, desc[UR32][R188.64] ;  /* 0x00000020bc042981 */ /* 0x000ea8000c1e1500 */
[----:B------:R-:W3:Y:S04]  /*2720*/  @P2 LDG.E.U16 R10, desc[UR32][R180.64] ;  /* 0x00000020b40a2981 */ /* 0x000ee8000c1e1500 */
[----:B------:R-:W4:Y:S04]  /*2730*/  @P2 LDG.E.U16 R16, desc[UR32][R172.64] ;  /* 0x00000020ac102981 */ /* 0x000f28000c1e1500 */
        /* <DEDUP_REMOVED lines=28> */
[----:B------:R-:W4:Y:S01]  /*2900*/  @P2 LDG.E.U16 R50, desc[UR32][R126.64] ;  /* 0x000000207e322981 */ /* 0x000f22000c1e1500 */
[----:B0-----:R-:W-:Y:S01]  /*2910*/  SHF.R.S32.HI R2, RZ, 0x6, R68 ;  /* 0x00000006ff027819 */ /* 0x001fe20000011444 */
[----:B-1----:R-:W-:-:S04]  /*2920*/  @!UP0 UIADD3 UR6, UPT, UPT, -UR5, 0x100000, URZ ;  /* 0x0010000005068890 */ /* 0x002fc8000fffe1ff */
[----:B------:R-:W-:Y:S02]  /*2930*/  @!UP0 USHF.L.U32 UR7, UR6, 0xb, URZ ;  /* 0x0000000b06078899 */ /* 0x000fe400080006ff */
[----:B------:R-:W-:Y:S01]  /*2940*/  @!UP0 USHF.L.U32 UR6, UR6, 0x1, URZ ;  /* 0x0000000106068899 */ /* 0x000fe200080006ff */
[----:B------:R-:W-:Y:S01]  /*2950*/  SGXT R2, R2, 0x1 ;  /* 0x000000010202781a */ /* 0x000fe20000000200 */
[----:B------:R-:W-:Y:S01]  /*2960*/  VOTEU.ALL UP1, P1 ;  /* 0x0000000000ff7886 */ /* 0x000fe20000820000 */
[----:B------:R-:W-:-:S04]  /*2970*/  @!UP0 UIADD3 UR4, UPT, UPT, -UR5, 0x100000, URZ ;  /* 0x0010000005048890 */ /* 0x000fc8000fffe1ff */
[----:B------:R-:W-:Y:S02]  /*2980*/  @!UP0 USHF.L.U32 UR5, UR4, 0xb, URZ ;  /* 0x0000000b04058899 */ /* 0x000fe400080006ff */
[----:B------:R-:W-:Y:S01]  /*2990*/  @!UP0 USHF.L.U32 UR4, UR4, 0x1, URZ ;  /* 0x0000000104048899 */ /* 0x000fe200080006ff */
[----:B------:R-:W-:Y:S02]  /*29a0*/  LOP3.LUT R193, R193, 0x90, R2, 0x78, !PT ;  /* 0x00000090c1c17812 */ /* 0x000fe400078e7802 */
[----:B------:R-:W-:Y:S02]  /*29b0*/  ISETP.EQ.U32.AND P3, PT, RZ, UR19, P2 ;  /* 0x00000013ff007c0c */ /* 0x000fe40009762070 */
[C---:B------:R-:W-:Y:S02]  /*29c0*/  LOP3.LUT R71, R193.reuse, 0x20, RZ, 0x3c, !PT ;  /* 0x00000020c1477812 */ /* 0x040fe400078e3cff */
[C---:B------:R-:W-:Y:S01]  /*29d0*/  LOP3.LUT R70, R193.reuse, 0x40, RZ, 0x3c, !PT ;  /* 0x00000040c1467812 */ /* 0x040fe200078e3cff */
[----:B------:R0:W1:Y:S01]  /*29e0*/  @!UP1 SYNCS.EXCH.64 URZ, [UR11+0xa008], UR6 ;  /* 0x00a008060bff95b2 */ /* 0x0000620008000100 */
[----:B------:R-:W-:Y:S01]  /*29f0*/  LOP3.LUT R69, R193, 0x60, RZ, 0x3c, !PT ;  /* 0x00000060c1457812 */ /* 0x000fe200078e3cff */
[----:B------:R-:W-:Y:S01]  /*2a00*/  VOTEU.ALL UP1, P1 ;  /* 0x0000000000ff7886 */ /* 0x000fe20000820000 */
[----:B------:R-:W-:-:S02]  /*2a10*/  UIADD3 UR13, UPT, UPT, UR12, 0x40, URZ ;  /* 0x000000400c0d7890 */ /* 0x000fc4000fffe0ff */
[----:B0-----:R-:W-:Y:S02]  /*2a20*/  UIADD3 UR6, UPT, UPT, UR11, 0x6000, URZ ;  /* 0x000060000b067890 */ /* 0x001fe4000fffe0ff */
[----:B--2---:R0:W-:Y:S04]  /*2a30*/  STS.U16 [R193+UR11+0x4000], R4 ;  /* 0x00400004c1007988 */ /* 0x0041e8000800040b */
[----:B---3--:R0:W-:Y:S04]  /*2a40*/  STS.U16 [R193+UR11+0x4400], R10 ;  /* 0x0044000ac1007988 */ /* 0x0081e8000800040b */
[----:B----4-:R0:W-:Y:S04]  /*2a50*/  STS.U16 [R193+UR11+0x4800], R16 ;  /* 0x00480010c1007988 */ /* 0x0101e8000800040b */
[----:B------:R0:W-:Y:S04]  /*2a60*/  STS.U16 [R193+UR11+0x4c00], R22 ;  /* 0x004c0016c1007988 */ /* 0x0001e8000800040b */
        /* <DEDUP_REMOVED lines=27> */
[----:B------:R0:W-:Y:S01]  /*2c20*/  STS.U16 [R69+UR11+0x5f00], R50 ;  /* 0x005f003245007988 */ /* 0x0001e2000800040b */
[----:B-1----:R1:W-:Y:S06]  /*2c30*/  MEMBAR.ALL.CTA ;  /* 0x0000000000007992 */ /* 0x0023ec0000008000 */
[----:B-1----:R-:W-:Y:S04]  /*2c40*/  FENCE.VIEW.ASYNC.S ;  /* 0x00000000000073c6 */ /* 0x002fe80000000000 */
[----:B------:R-:W1:Y:S02]  /*2c50*/  FENCE.VIEW.ASYNC.S ;  /* 0x00000000000073c6 */ /* 0x000e640000000000 */
[----:B-1----:R0:W1:Y:S02]  /*2c60*/  @!UP1 SYNCS.EXCH.64 URZ, [UR11+0x6000], UR4 ;  /* 0x006000040bff95b2 */ /* 0x0020640008000100 */
[----:B-1----:R-:W-:Y:S06]  /*2c70*/  BAR.SYNC.DEFER_BLOCKING 0x0 ;  /* 0x0000000000007b1d */ /* 0x002fec0000010000 */
[----:B0-----:R-:W-:Y:S05]  /*2c80*/  @!P3 BRA `(.L_x_6) ;  /* 0x000000000088b947 */ /* 0x001fea0003800000 */
[----:B------:R-:W-:Y:S02]  /*2c90*/  UIADD3 UR4, UPT, UPT, UR11, 0x4000, URZ ;  /* 0x000040000b047890 */ /* 0x000fe4000fffe0ff */
[----:B------:R-:W-:Y:S02]  /*2ca0*/  USHF.R.U32.HI UR8, URZ, 0x4, UR11 ;  /* 0x00000004ff087899 */ /* 0x000fe4000801160b */
[----:B------:R-:W-:Y:S02]  /*2cb0*/  USHF.R.U32.HI UR4, URZ, 0x4, UR4 ;  /* 0x00000004ff047899 */ /* 0x000fe40008011604 */
[----:B------:R-:W-:Y:S02]  /*2cc0*/  USGXT.U32 UR8, UR8, 0xe ;  /* 0x0000000e0808789a */ /* 0x000fe40008000000 */
[----:B------:R-:W-:Y:S02]  /*2cd0*/  USGXT.U32 UR16, UR4, 0xe ;  /* 0x0000000e0410789a */ /* 0x000fe40008000000 */
[----:B------:R-:W-:-:S02]  /*2ce0*/  UIADD3 UR30, UP1, UPT, UR8, 0x2000080, URZ ;  /* 0x02000080081e7890 */ /* 0x000fc4000ff3e0ff */
[----:B------:R-:W-:Y:S01]  /*2cf0*/  UIADD3 UR34, UP2, UPT, UR16, 0x2, URZ ;  /* 0x0000000210227890 */ /* 0x000fe2000ff5e0ff */
[----:B------:R-:W-:Y:S01]  /*2d00*/  UMOV UR4, URZ ;  /* 0x000000ff00047c82 */ /* 0x000fe20008000000 */
[----:B------:R-:W-:Y:S01]  /*2d10*/  UMOV UR5, URZ ;  /* 0x000000ff00057c82 */ /* 0x000fe20008000000 */
[----:B------:R-:W-:Y:S02]  /*2d20*/  UIADD3.X UR31, UPT, UPT, UR4, 0x40004040, URZ, UP1, !UPT ;  /* 0x40004040041f7890 */ /* 0x000fe40008ffe4ff */
[----:B------:R-:W-:Y:S02]  /*2d30*/  UIADD3.X UR35, UPT, UPT, UR5, 0x40004040, URZ, UP2, !UPT ;  /* 0x4000404005237890 */ /* 0x000fe400097fe4ff */
[----:B------:R-:W-:Y:S02]  /*2d40*/  ULOP3.LUT UR8, UR8, 0x2000000, URZ, 0xfc, !UPT ;  /* 0x0200000008087892 */ /* 0x000fe4000f8efcff */
[----:B------:R-:W-:Y:S02]  /*2d50*/  UIADD3.64 UR22, UPT, UPT, UR30, 0x80, URZ ;  /* 0x000000801e167897 */ /* 0x000fe4000fffe0ff */
[----:B------:R-:W-:-:S02]  /*2d60*/  UIADD3.64 UR24, UPT, UPT, UR34, 0x2, URZ ;  /* 0x0000000222187897 */ /* 0x000fc4000fffe0ff */
[----:B------:R-:W-:Y:S02]  /*2d70*/  UIADD3.64 UR26, UPT, UPT, UR30, 0x100, URZ ;  /* 0x000001001e1a7897 */ /* 0x000fe4000fffe0ff */
[----:B------:R-:W-:Y:S01]  /*2d80*/  UIADD3.64 UR28, UPT, UPT, UR34, 0x4, URZ ;  /* 0x00000004221c7897 */ /* 0x000fe2000fffe0ff */
[----:B------:R-:W-:Y:S01]  /*2d90*/  UMOV UR36, 0x0 ;  /* 0x0000000000247882 */ /* 0x000fe20000000000 */
[----:B------:R-:W-:Y:S01]  /*2da0*/  UMOV UR37, 0x8108490 ;  /* 0x0810849000257882 */ /* 0x000fe20000000000 */
[----:B------:R-:W-:Y:S01]  /*2db0*/  UMOV UR9, 0x40004040 ;  /* 0x4000404000097882 */ /* 0x000fe20000000000 */
[----:B------:R-:W-:Y:S01]  /*2dc0*/  UMOV UR17, 0x40004040 ;  /* 0x4000404000117882 */ /* 0x000fe20000000000 */
[----:B------:R-:W-:Y:S01]  /*2dd0*/  UMOV UR38, 0x0 ;  /* 0x0000000000267882 */ /* 0x000fe20000000000 */
[----:B------:R-:W-:Y:S01]  /*2de0*/  UMOV UR39, 0x8108490 ;  /* 0x0810849000277882 */ /* 0x000fe20000000000 */
[----:B------:R-:W-:Y:S01]  /*2df0*/  UMOV UR40, 0x0 ;  /* 0x0000000000287882 */ /* 0x000fe20000000000 */
[----:B------:R-:W-:Y:S01]  /*2e00*/  UMOV UR41, 0x8108490 ;  /* 0x0810849000297882 */ /* 0x000fe20000000000 */
[----:B------:R-:W-:Y:S01]  /*2e10*/  UMOV UR4, UR6 ;  /* 0x0000000600047c82 */ /* 0x000fe20008000000 */
[----:B------:R0:W-:Y:S01]  /*2e20*/  UTCHMMA gdesc[UR8], gdesc[UR16], tmem[UR13], tmem[UR36], idesc[UR37], !UPT ;  /* 0x00ff2410080075ea */ /* 0x0001e2000f80000d */
[----:B------:R-:W-:Y:S01]  /*2e30*/  UMOV UR42, 0x0 ;  /* 0x00000000002a7882 */ /* 0x000fe20000000000 */
[----:B------:R-:W-:Y:S01]  /*2e40*/  UMOV UR43, 0x8108490 ;  /* 0x08108490002b7882 */ /* 0x000fe20000000000 */
[----:B------:R0:W-:Y:S01]  /*2e50*/  UTCHMMA gdesc[UR30], gdesc[UR34], tmem[UR13], tmem[UR38], idesc[UR39], UPT ;  /* 0x00ff26221e0075ea */ /* 0x0001e2000b80000d */
[----:B------:R-:W-:Y:S01]  /*2e60*/  UMOV UR4, UR4 ;  /* 0x0000000400047c82 */ /* 0x000fe20008000000 */
[----:B------:R0:W-:Y:S01]  /*2e70*/  UTCHMMA gdesc[UR22], gdesc[UR24], tmem[UR13], tmem[UR40], idesc[UR41], UPT ;  /* 0x00ff2818160075ea */ /* 0x0001e2000b80000d */
[----:B------:R0:W-:Y:S01]  /*2e80*/  UTCHMMA gdesc[UR26], gdesc[UR28], tmem[UR13], tmem[UR42], idesc[UR43], UPT ;  /* 0x00ff2a1c1a0075ea */ /* 0x0001e2000b80000d */
[----:B------:R0:W-:Y:S01]  /*2e90*/  UTCBAR [UR4], URZ ;  /* 0x000000ff040073e9 */ /* 0x0001e200080000ff */
[----:B------:R-:W-:Y:S01]  /*2ea0*/  NOP ;  /* 0x0000000000007918 */ /* 0x000fe20000000000 */
.L_x_6:
[----:B------:R-:W-:Y:S05]  /*2eb0*/  @!P2 BRA `(.L_x_7) ;  /* 0x000000000008a947 */ /* 0x000fea0003800000 */
[----:B------:R-:W1:Y:S02]  /*2ec0*/  SYNCS.PHASECHK.TRANS64.TRYWAIT P4, [UR11+0x6000], RZ ;  /* 0x006000ffff0075a7 */ /* 0x000e64000808110b */
[----:B-1----:R-:W-:Y:S05]  /*2ed0*/  @!P4 BRA `(.L_x_8) ;  /* 0x00000084005cc947 */ /* 0x002fea0003800000 */
.L_x_7:
[----:B------:R-:W-:Y:S01]  /*2ee0*/  BAR.SYNC.DEFER_BLOCKING 0x0 ;  /* 0x0000000000007b1d */ /* 0x000fe20000010000 */
[----:B------:R-:W-:Y:S02]  /*2ef0*/  PRMT R204, RZ, 0x7610, R204 ;  /* 0x00007610ffcc7816 */ /* 0x000fe400000000cc */
[----:B------:R-:W-:Y:S02]  /*2f00*/  PRMT R200, RZ, 0x7610, R200 ;  /* 0x00007610ffc87816 */ /* 0x000fe400000000c8 */
[----:B------:R-:W-:Y:S01]  /*2f10*/  PRMT R218, RZ, 0x7610, R218 ;  /* 0x00007610ffda7816 */ /* 0x000fe200000000da */
[----:B------:R-:W1:Y:S02]  /*2f20*/  LDCU UR7, c[0x0][0x3a8] ;  /* 0x00007500ff0777ac */ /* 0x000e640008000800 */
[----:B------:R-:W2:Y:S01]  /*2f30*/  LDC.64 R198, c[0x0][0x390] ;  /* 0x0000e400ffc67b82 */ /* 0x000ea20000000a00 */
[----:B------:R-:W1:Y:S01]  /*2f40*/  LDTM.x64 R4, tmem[UR14+0x40] ;  /* 0x0000400e000479ee */ /* 0x000e620008340000 */
[----:B------:R-:W-:Y:S01]  /*2f50*/  PRMT R216, RZ, 0x7610, R216 ;  /* 0x00007610ffd87816 */ /* 0x000fe200000000d8 */
[----:B0-----:R-:W0:Y:S01]  /*2f60*/  LDCU.64 UR4, c[0x0][0x3d0] ;  /* 0x00007a00ff0477ac */ /* 0x001e220008000a00 */
[----:B------:R-:W-:-:S02]  /*2f70*/  PRMT R214, RZ, 0x7610, R214 ;  /* 0x00007610ffd67816 */ /* 0x000fc400000000d6 */
[----:B------:R-:W-:Y:S02]  /*2f80*/  PRMT R212, RZ, 0x7610, R212 ;  /* 0x00007610ffd47816 */ /* 0x000fe400000000d4 */
[----:B------:R-:W-:Y:S02]  /*2f90*/  PRMT R206, RZ, 0x7610, R206 ;  /* 0x00007610ffce7816 */ /* 0x000fe400000000ce */
[----:B------:R-:W-:Y:S02]  /*2fa0*/  PRMT R228, RZ, 0x7610, R228 ;  /* 0x00007610ffe47816 */ /* 0x000fe400000000e4 */
[----:B------:R-:W-:Y:S02]  /*2fb0*/  PRMT R226, RZ, 0x7610, R226 ;  /* 0x00007610ffe27816 */ /* 0x000fe400000000e2 */
[----:B------:R-:W-:Y:S02]  /*2fc0*/  PRMT R224, RZ, 0x7610, R224 ;  /* 0x00007610ffe07816 */ /* 0x000fe400000000e0 */
[----:B------:R-:W-:Y:S01]  /*2fd0*/  PRMT R222, RZ, 0x7610, R222 ;  /* 0x00007610ffde7816 */ /* 0x000fe200000000de */
[----:B------:R-:W3:Y:S01]  /*2fe0*/  @!P1 SYNCS.CCTL.IV [UR11+0x6000] ;  /* 0x00600000ff0099b1 */ /* 0x000ee2000800000b */
[----:B------:R-:W-:Y:S01]  /*2ff0*/  PRMT R220, RZ, 0x7610, R220 ;  /* 0x00007610ffdc7816 */ /* 0x000fe200000000dc */
[----:B------:R-:W-:Y:S01]  /*3000*/  NOP ;  /* 0x0000000000007918 */ /* 0x000fe20000000000 */
[----:B------:R-:W-:Y:S01]  /*3010*/  PRMT R236, RZ, 0x7610, R236 ;  /* 0x00007610ffec7816 */ /* 0x000fe200000000ec */
[----:B0-----:R-:W-:Y:S01]  /*3020*/  UIMAD UR4, UR10, UR4, URZ ;  /* 0x000000040a0472a4 */ /* 0x001fe2000f8e02ff */
[----:B------:R-:W-:Y:S01]  /*3030*/  IMAD R72, R72, UR5, RZ ;  /* 0x0000000548487c24 */ /* 0x000fe2000f8e02ff */
[----:B------:R-:W-:Y:S01]  /*3040*/  PRMT R234, RZ, 0x7610, R234 ;  /* 0x00007610ffea7816 */ /* 0x000fe200000000ea */
[----:B-1----:R-:W-:Y:S01]  /*3050*/  FMUL R73, R4, UR7 ;  /* 0x0000000704497c20 */ /* 0x002fe20008400000 */
[----:B------:R-:W-:Y:S01]  /*3060*/  FMUL R76, R5, UR7 ;  /* 0x00000007054c7c20 */ /* 0x000fe20008400000 */
[----:B------:R-:W-:Y:S01]  /*3070*/  FMUL R75, R6, UR7 ;  /* 0x00000007064b7c20 */ /* 0x000fe20008400000 */
[----:B------:R-:W-:Y:S01]  /*3080*/  FMUL R77, R7, UR7 ;  /* 0x00000007074d7c20 */ /* 0x000fe20008400000 */
[----:B------:R-:W-:Y:S01]  /*3090*/  FMUL R78, R8, UR7 ;  /* 0x00000007084e7c20 */ /* 0x000fe20008400000 */
[----:B------:R-:W-:Y:S01]  /*30a0*/  FMUL R80, R29, UR7 ;  /* 0x000000071d507c20 */ /* 0x000fe20008400000 */
[----:B------:R-:W-:Y:S01]  /*30b0*/  FMUL R79, R30, UR7 ;  /* 0x000000071e4f7c20 */ /* 0x000fe20008400000 */
[----:B------:R-:W-:Y:S01]  /*30c0*/  FMNMX3 R75, R73, R76, R75, !PT ;  /* 0x0000004c494b7276 */ /* 0x000fe2000780004b */
        /* <DEDUP_REMOVED lines=10> */
[----:B------:R-:W-:Y:S01]  /*3170*/  USHF.L.U32 UR5, UR4, 0x1, URZ ;  /* 0x0000000104057899 */ /* 0x000fe200080006ff */
        /* <DEDUP_REMOVED lines=11> */
[----:B------:R-:W-:Y:S01]  /*3230*/  IMAD.HI R90, R72, 0x2, RZ ;  /* 0x00000002485a7827 */ /* 0x000fe200078e02ff */
[----:B------:R-:W-:-:S03]  /*3240*/  FMNMX3 R77, R77, R73, R76, !PT ;  /* 0x000000494d4d7276 */ /* 0x000fc6000780004c */
[----:B------:R-:W-:Y:S01]  /*3250*/  FMUL R73, R21, UR7 ;  /* 0x0000000715497c20 */ /* 0x000fe20008400000 */
[----:B------:R-:W-:Y:S01]  /*3260*/  FMUL R76, R22, UR7 ;  /* 0x00000007164c7c20 */ /* 0x000fe20008400000 */
[----:B------:R-:W-:Y:S02]  /*3270*/  PRMT R232, RZ, 0x7610, R232 ;  /* 0x00007610ffe87816 */ /* 0x000fe400000000e8 */
[----:B------:R-:W-:Y:S01]  /*3280*/  FMNMX3 R75, R77, R75, R78, !PT ;  /* 0x0000004b4d4b7276 */ /* 0x000fe2000780004e */
[----:B------:R-:W-:Y:S01]  /*3290*/  FMUL R78, R23, UR7 ;  /* 0x00000007174e7c20 */ /* 0x000fe20008400000 */
[----:B------:R-:W-:Y:S01]  /*32a0*/  FMUL R77, R24, UR7 ;  /* 0x00000007184d7c20 */ /* 0x000fe20008400000 */
[----:B------:R-:W-:Y:S02]  /*32b0*/  PRMT R230, RZ, 0x7610, R230 ;  /* 0x00007610ffe67816 */ /* 0x000fe400000000e6 */
[----:B------:R-:W-:Y:S01]  /*32c0*/  FMNMX3 R73, R75, R73, R76, !PT ;  /* 0x000000494b497276 */ /* 0x000fe2000780004c */
[----:B------:R-:W-:Y:S01]  /*32d0*/  FMUL R76, R25, UR7 ;  /* 0x00000007194c7c20 */ /* 0x000fe20008400000 */
[----:B------:R-:W-:Y:S01]  /*32e0*/  FMUL R75, R26, UR7 ;  /* 0x000000071a4b7c20 */ /* 0x000fe20008400000 */
[----:B------:R-:W-:-:S02]  /*32f0*/  PRMT R217, RZ, 0x7610, R217 ;  /* 0x00007610ffd97816 */ /* 0x000fc400000000d9 */
[----:B------:R-:W-:Y:S01]  /*3300*/  FMNMX3 R73, R73, R78, R77, !PT ;  /* 0x0000004e49497276 */ /* 0x000fe2000780004d */
        /* <DEDUP_REMOVED lines=11> */
[----:B------:R-:W-:Y:S02]  /*33c0*/  FMNMX3 R73, R73, R80, R79, !PT ;  /* 0x0000005049497276 */ /* 0x000fe4000780004f */
        /* <DEDUP_REMOVED lines=23> */
[----:B------:R-:W0:Y:S01]  /*3540*/  LDC R73, c[0x0][0x3d8] ;  /* 0x0000f600ff497b82 */ /* 0x000e220000000800 */
[----:B------:R-:W-:Y:S01]  /*3550*/  FMUL R78, R46, UR7 ;  /* 0x000000072e4e7c20 */ /* 0x000fe20008400000 */
        /* <DEDUP_REMOVED lines=10> */
[----:B------:R-:W-:Y:S02]  /*3600*/  PRMT R248, RZ, 0x7610, R248 ;  /* 0x00007610fff87816 */ /* 0x000fe400000000f8 */
[----:B------:R-:W-:Y:S01]  /*3610*/  FMNMX3 R77, R77, R75, R78, !PT ;  /* 0x0000004b4d4d7276 */ /* 0x000fe2000780004e */
[----:B------:R-:W-:Y:S01]  /*3620*/  FMUL R75, R52, UR7 ;  /* 0x00000007344b7c20 */ /* 0x000fe20008400000 */
[----:B------:R-:W-:Y:S02]  /*3630*/  PRMT R246, RZ, 0x7610, R246 ;  /* 0x00007610fff67816 */ /* 0x000fe400000000f6 */
[----:B------:R-:W-:Y:S02]  /*3640*/  PRMT R244, RZ, 0x7610, R244 ;  /* 0x00007610fff47816 */ /* 0x000fe400000000f4 */
[----:B------:R-:W-:Y:S01]  /*3650*/  FMNMX3 R78, R77, R76, R75, !PT ;  /* 0x0000004c4d4e7276 */ /* 0x000fe2000780004b */
[----:B------:R-:W-:Y:S01]  /*3660*/  FMUL R75, R53, UR7 ;  /* 0x00000007354b7c20 */ /* 0x000fe20008400000 */
[----:B------:R-:W-:Y:S01]  /*3670*/  FMUL R76, R54, UR7 ;  /* 0x00000007364c7c20 */ /* 0x000fe20008400000 */
[----:B0-----:R-:W-:-:S02]  /*3680*/  IMAD R77, R74, R73, RZ ;  /* 0x000000494a4d7224 */ /* 0x001fc400078e02ff */
[----:B------:R-:W-:Y:S02]  /*3690*/  FMUL R74, R55, UR7 ;  /* 0x00000007374a7c20 */ /* 0x000fe40008400000 */
[----:B------:R-:W-:Y:S01]  /*36a0*/  FMNMX3 R78, R78, R75, R76, !PT ;  /* 0x0000004b4e4e7276 */ /* 0x000fe2000780004c */
[----:B------:R-:W-:Y:S01]  /*36b0*/  FMUL R75, R57, UR7 ;  /* 0x00000007394b7c20 */ /* 0x000fe20008400000 */
[C---:B------:R-:W-:Y:S01]  /*36c0*/  LEA R79, R73.reuse, R77, 0x1 ;  /* 0x0000004d494f7211 */ /* 0x040fe200078e08ff */
[----:B------:R-:W-:Y:S01]  /*36d0*/  FMUL R76, R58, UR7 ;  /* 0x000000073a4c7c20 */ /* 0x000fe20008400000 */
[----:B------:R-:W-:Y:S02]  /*36e0*/  FMNMX3 R74, R78, R74, R81, !PT ;  /* 0x0000004a4e4a7276 */ /* 0x000fe40007800051 */
[----:B------:R-:W-:Y:S02]  /*36f0*/  LEA R81, R73, R79, 0x1 ;  /* 0x0000004f49517211 */ /* 0x000fe400078e08ff */
[----:B------:R-:W-:Y:S01]  /*3700*/  FMNMX3 R78, R74, R75, R76, !PT ;  /* 0x0000004b4a4e7276 */ /* 0x000fe2000780004c */
[----:B------:R-:W-:Y:S01]  /*3710*/  FMUL R74, R59, UR7 ;  /* 0x000000073b4a7c20 */ /* 0x000fe20008400000 */
[----:B------:R-:W-:Y:S01]  /*3720*/  LEA R83, R73, R81, 0x1 ;  /* 0x0000005149537211 */ /* 0x000fe200078e08ff */
[----:B------:R-:W-:Y:S01]  /*3730*/  FMUL R76, R61, UR7 ;  /* 0x000000073d4c7c20 */ /* 0x000fe20008400000 */
[----:B------:R-:W-:Y:S01]  /*3740*/  SHF.L.U32 R75, R72, 0x1, RZ ;  /* 0x00000001484b7819 */ /* 0x000fe200000006ff */
[----:B------:R-:W-:Y:S01]  /*3750*/  FMUL R72, R67, UR7 ;  /* 0x0000000743487c20 */ /* 0x000fe20008400000 */
[----:B------:R-:W-:-:S02]  /*3760*/  LEA R85, R73, R83, 0x1 ;  /* 0x0000005349557211 */ /* 0x000fc400078e08ff */
[----:B------:R-:W-:Y:S02]  /*3770*/  FMNMX3 R74, R78, R74, R87, !PT ;  /* 0x0000004a4e4a7276 */ /* 0x000fe40007800057 */
[----:B--2---:R-:W-:Y:S01]  /*3780*/  IADD3 R198, P4, P5, R75, UR5, R198 ;  /* 0x000000054bc67c10 */ /* 0x004fe2000fd9e0c6 */
[----:B------:R-:W-:Y:S01]  /*3790*/  UIMAD.WIDE UR4, UR4, 0x2, URZ ;  /* 0x00000002040478a5 */ /* 0x000fe2000f8e02ff */
[----:B------:R-:W-:Y:S02]  /*37a0*/  LEA R75, R73, R85, 0x1 ;  /* 0x00000055494b7211 */ /* 0x000fe400078e08ff */
[----:B------:R-:W-:Y:S01]  /*37b0*/  FMNMX3 R78, R74, R76, R89, !PT ;  /* 0x0000004c4a4e7276 */ /* 0x000fe20007800059 */
[----:B------:R-:W-:Y:S01]  /*37c0*/  FMUL R74, R63, UR7 ;  /* 0x000000073f4a7c20 */ /* 0x000fe20008400000 */
[----:B------:R-:W-:Y:S01]  /*37d0*/  FMUL R89, R64, UR7 ;  /* 0x0000000740597c20 */ /* 0x000fe20008400000 */
[----:B------:R-:W-:Y:S01]  /*37e0*/  LEA R87, R73, R75, 0x1 ;  /* 0x0000004b49577211 */ /* 0x000fe200078e08ff */
[----:B------:R-:W-:Y:S01]  /*37f0*/  FMUL R76, R65, UR7 ;  /* 0x00000007414c7c20 */ /* 0x000fe20008400000 */
[----:B------:R-:W-:-:S02]  /*3800*/  IADD3.X R90, PT, PT, R90, UR5, R199, P4, P5 ;  /* 0x000000055a5a7c10 */ /* 0x000fc4000a7ea4c7 */
[----:B------:R-:W-:Y:S02]  /*3810*/  FMNMX3 R74, R78, R74, R89, !PT ;  /* 0x0000004a4e4a7276 */ /* 0x000fe40007800059 */
[C---:B------:R-:W-:Y:S02]  /*3820*/  LEA R89, R73.reuse, R87, 0x1 ;  /* 0x0000005749597211 */ /* 0x040fe400078e08ff */
[----:B------:R-:W-:Y:S02]  /*3830*/  FMNMX3 R93, R74, R76, R91, !PT ;  /* 0x0000004c4a5d7276 */ /* 0x000fe4000780005b */
[----:B------:R-:W-:Y:S02]  /*3840*/  LEA R91, R73, R89, 0x1 ;  /* 0x00000059495b7211 */ /* 0x000fe400078e08ff */
[----:B------:R-:W-:Y:S02]  /*3850*/  FMNMX3 R72, R93, -INF , R72, !PT ;  /* 0xff8000005d487876 */ /* 0x000fe40007800048 */
[----:B------:R-:W-:-:S02]  /*3860*/  LEA R124, P4, R77, R198, 0x1 ;  /* 0x000000c64d7c7211 */ /* 0x000fc400078808ff */
[----:B------:R-:W-:Y:S01]  /*3870*/  LEA R93, R73, R91, 0x1 ;  /* 0x0000005b495d7211 */ /* 0x000fe200078e08ff */
[--C-:B------:R-:W-:Y:S01]  /*3880*/  FFMA R4, R4, UR7, -R72.reuse ;  /* 0x0000000704047c23 */ /* 0x100fe20008000848 */
[----:B------:R-:W-:Y:S01]  /*3890*/  LEA R122, P5, R79, R198, 0x1 ;  /* 0x000000c64f7a7211 */ /* 0x000fe200078a08ff */
[--C-:B------:R-:W-:Y:S01]  /*38a0*/  FFMA R5, R5, UR7, -R72.reuse ;  /* 0x0000000705057c23 */ /* 0x100fe20008000848 */
[----:B------:R-:W-:Y:S01]  /*38b0*/  LEA.HI.X.SX32 R125, R77, R90, 0x1, P4 ;  /* 0x0000005a4d7d7211 */ /* 0x000fe200020f0eff */
[----:B------:R-:W-:Y:S01]  /*38c0*/  FMUL R4, R4, 1.4426950216293334961 ;  /* 0x3fb8aa3b04047820 */ /* 0x000fe20000400000 */
[----:B------:R-:W-:Y:S01]  /*38d0*/  LEA R77, R73, R93, 0x1 ;  /* 0x0000005d494d7211 */ /* 0x000fe200078e08ff */
[----:B------:R-:W-:Y:S01]  /*38e0*/  FMUL R5, R5, 1.4426950216293334961 ;  /* 0x3fb8aa3b05057820 */ /* 0x000fe20000400000 */
[----:B------:R-:W-:Y:S01]  /*38f0*/  LEA R120, P6, R81, R198, 0x1 ;  /* 0x000000c651787211 */ /* 0x000fe200078c08ff */
[--C-:B------:R-:W-:Y:S01]  /*3900*/  FFMA R6, R6, UR7, -R72.reuse ;  /* 0x0000000706067c23 */ /* 0x100fe20008000848 */
[-C--:B------:R-:W-:Y:S01]  /*3910*/  LEA.HI.X.SX32 R123, R79, R90.reuse, 0x1, P5 ;  /* 0x0000005a4f7b7211 */ /* 0x080fe200028f0eff */
[--C-:B------:R-:W-:Y:S01]  /*3920*/  FFMA R7, R7, UR7, -R72.reuse ;  /* 0x0000000707077c23 */ /* 0x100fe20008000848 */
[----:B------:R-:W-:Y:S01]  /*3930*/  LEA R79, R73, R77, 0x1 ;  /* 0x0000004d494f7211 */ /* 0x000fe200078e08ff */
[----:B------:R-:W-:Y:S01]  /*3940*/  FMUL R6, R6, 1.4426950216293334961 ;  /* 0x3fb8aa3b06067820 */ /* 0x000fe20000400000 */
[----:B------:R-:W-:Y:S01]  /*3950*/  LEA.HI.X.SX32 R121, R81, R90, 0x1, P6 ;  /* 0x0000005a51797211 */ /* 0x000fe200030f0eff */
[----:B------:R-:W-:Y:S01]  /*3960*/  MUFU.EX2 R4, R4 ;  /* 0x0000000400047308 */ /* 0x000fe20000000800 */
[-C--:B------:R-:W-:Y:S01]  /*3970*/  LEA R114, P6, R75, R198.reuse, 0x1 ;  /* 0x000000c64b727211 */ /* 0x080fe200078c08ff */
[----:B------:R-:W-:Y:S01]  /*3980*/  FMUL R7, R7, 1.4426950216293334961 ;  /* 0x3fb8aa3b07077820 */ /* 0x000fe20000400000 */
[----:B------:R-:W-:Y:S01]  /*3990*/  LEA R81, R73, R79, 0x1 ;  /* 0x0000004f49517211 */ /* 0x000fe200078e08ff */
[--C-:B------:R-:W-:Y:S01]  /*39a0*/  FFMA R8, R8, UR7, -R72.reuse ;  /* 0x0000000708087c23 */ /* 0x100fe20008000848 */
[----:B------:R-:W-:Y:S01]  /*39b0*/  LEA R118, P4, R83, R198, 0x1 ;  /* 0x000000c653767211 */ /* 0x000fe200078808ff */
[--C-:B------:R-:W-:Y:S01]  /*39c0*/  FFMA R24, R24, UR7, -R72.reuse ;  /* 0x0000000718187c23 */ /* 0x100fe20008000848 */
[----:B------:R-:W-:Y:S01]  /*39d0*/  LEA.HI.X.SX32 R115, R75, R90, 0x1, P6 ;  /* 0x0000005a4b737211 */ /* 0x000fe200030f0eff */
[----:B------:R-:W0:Y:S01]  /*39e0*/  MUFU.EX2 R5, R5 ;  /* 0x0000000500057308 */ /* 0x000e220000000800 */
[----:B------:R-:W-:Y:S01]  /*39f0*/  LEA R75, R73, R81, 0x1 ;  /* 0x00000051494b7211 */ /* 0x000fe200078e08ff */
[----:B------:R-:W-:Y:S01]  /*3a00*/  FMUL R8, R8, 1.4426950216293334961 ;  /* 0x3fb8aa3b08087820 */ /* 0x000fe20000400000 */
[----:B------:R-:W-:Y:S01]  /*3a10*/  LEA R116, P5, R85, R198, 0x1 ;  /* 0x000000c655747211 */ /* 0x000fe200078a08ff */
[--C-:B------:R-:W-:Y:S01]  /*3a20*/  FFMA R9, R9, UR7, -R72.reuse ;  /* 0x0000000709097c23 */ /* 0x100fe20008000848 */
[-C--:B------:R-:W-:Y:S01]  /*3a30*/  LEA.HI.X.SX32 R119, R83, R90.reuse, 0x1, P4 ;  /* 0x0000005a53777211 */ /* 0x080fe200020f0eff */
[--C-:B------:R-:W-:Y:S01]  /*3a40*/  FFMA R10, R10, UR7, -R72.reuse ;  /* 0x000000070a0a7c23 */ /* 0x100fe20008000848 */
[----:B------:R-:W-:Y:S01]  /*3a50*/  LEA R83, R73, R75, 0x1 ;  /* 0x0000004b49537211 */ /* 0x000fe200078e08ff */
[----:B------:R-:W1:Y:S01]  /*3a60*/  MUFU.EX2 R6, R6 ;  /* 0x0000000600067308 */ /* 0x000e620000000800 */
[----:B------:R-:W-:Y:S01]  /*3a70*/  LEA.HI.X.SX32 R117, R85, R90, 0x1, P5 ;  /* 0x0000005a55757211 */ /* 0x000fe200028f0eff */
[----:B------:R-:W-:Y:S01]  /*3a80*/  FMUL R9, R9, 1.4426950216293334961 ;  /* 0x3fb8aa3b09097820 */ /* 0x000fe20000400000 */
[-C--:B------:R-:W-:Y:S01]  /*3a90*/  LEA R110, P5, R89, R198.reuse, 0x1 ;  /* 0x000000c6596e7211 */ /* 0x080fe200078a08ff */
[--C-:B------:R-:W-:Y:S01]  /*3aa0*/  FFMA R32, R32, UR7, -R72.reuse ;  /* 0x0000000720207c23 */ /* 0x100fe20008000848 */
[-C--:B------:R-:W-:Y:S01]  /*3ab0*/  LEA R112, P4, R87, R198.reuse, 0x1 ;  /* 0x000000c657707211 */ /* 0x080fe200078808ff */
[----:B------:R-:W-:Y:S01]  /*3ac0*/  FMUL R10, R10, 1.4426950216293334961 ;  /* 0x3fb8aa3b0a0a7820 */ /* 0x000fe20000400000 */
[----:B------:R-:W-:Y:S01]  /*3ad0*/  LEA R85, R73, R83, 0x1 ;  /* 0x0000005349557211 */ /* 0x000fe200078e08ff */
[----:B------:R-:W2:Y:S01]  /*3ae0*/  MUFU.EX2 R7, R7 ;  /* 0x0000000700077308 */ /* 0x000ea20000000800 */
[----:B------:R-:W-:Y:S01]  /*3af0*/  LEA R108, P6, R91, R198, 0x1 ;  /* 0x000000c65b6c7211 */ /* 0x000fe200078c08ff */
[--C-:B------:R-:W-:Y:S01]  /*3b00*/  FFMA R11, R11, UR7, -R72.reuse ;  /* 0x000000070b0b7c23 */ /* 0x100fe20008000848 */
[-C--:B------:R-:W-:Y:S01]  /*3b10*/  LEA.HI.X.SX32 R111, R89, R90.reuse, 0x1, P5 ;  /* 0x0000005a596f7211 */ /* 0x080fe200028f0eff */
[--C-:B------:R-:W-:Y:S01]  /*3b20*/  FFMA R39, R39, UR7, -R72.reuse ;  /* 0x0000000727277c23 */ /* 0x100fe20008000848 */
[----:B------:R-:W-:Y:S01]  /*3b30*/  LEA.HI.X.SX32 R113, R87, R90, 0x1, P4 ;  /* 0x0000005a57717211 */ /* 0x000fe200020f0eff */
[--C-:B------:R-:W-:Y:S01]  /*3b40*/  FFMA R40, R40, UR7, -R72.reuse ;  /* 0x0000000728287c23 */ /* 0x100fe20008000848 */
[----:B------:R-:W-:Y:S01]  /*3b50*/  LEA R104, P5, R77, R198, 0x1 ;  /* 0x000000c64d687211 */ /* 0x000fe200078a08ff */
[----:B------:R-:W4:Y:S01]  /*3b60*/  MUFU.EX2 R8, R8 ;  /* 0x0000000800087308 */ /* 0x000f220000000800 */
[----:B------:R-:W-:Y:S01]  /*3b70*/  LEA R87, R73, R85, 0x1 ;  /* 0x0000005549577211 */ /* 0x000fe200078e08ff */
[----:B------:R-:W-:Y:S01]  /*3b80*/  FMUL R11, R11, 1.4426950216293334961 ;  /* 0x3fb8aa3b0b0b7820 */ /* 0x000fe20000400000 */
[----:B------:R-:W-:Y:S01]  /*3b90*/  LEA.HI.X.SX32 R109, R91, R90, 0x1, P6 ;  /* 0x0000005a5b6d7211 */ /* 0x000fe200030f0eff */
[--C-:B------:R-:W-:Y:S01]  /*3ba0*/  FFMA R12, R12, UR7, -R72.reuse ;  /* 0x000000070c0c7c23 */ /* 0x100fe20008000848 */
[----:B------:R-:W-:Y:S01]  /*3bb0*/  LEA R102, P6, R79, R198, 0x1 ;  /* 0x000000c64f667211 */ /* 0x000fe200078c08ff */
[--C-:B------:R-:W-:Y:S01]  /*3bc0*/  FFMA R13, R13, UR7, -R72.reuse ;  /* 0x000000070d0d7c23 */ /* 0x100fe20008000848 */
[----:B------:R-:W-:Y:S01]  /*3bd0*/  LEA.HI.X.SX32 R105, R77, R90, 0x1, P5 ;  /* 0x0000005a4d697211 */ /* 0x000fe200028f0eff */
[----:B------:R-:W0:Y:S01]  /*3be0*/  MUFU.EX2 R9, R9 ;  /* 0x0000000900097308 */ /* 0x000e220000000800 */
[----:B------:R-:W-:Y:S01]  /*3bf0*/  LEA R106, P4, R93, R198, 0x1 ;  /* 0x000000c65d6a7211 */ /* 0x000fe200078808ff */
[----:B------:R-:W-:Y:S01]  /*3c00*/  FMUL R12, R12, 1.4426950216293334961 ;  /* 0x3fb8aa3b0c0c7820 */ /* 0x000fe20000400000 */
[----:B------:R-:W-:Y:S01]  /*3c10*/  LEA R77, R73, R87, 0x1 ;  /* 0x00000057494d7211 */ /* 0x000fe200078e08ff */
[----:B------:R-:W-:Y:S01]  /*3c20*/  FMUL R13, R13, 1.4426950216293334961 ;  /* 0x3fb8aa3b0d0d7820 */ /* 0x000fe20000400000 */
[----:B------:R-:W-:Y:S01]  /*3c30*/  LEA.HI.X.SX32 R103, R79, R90, 0x1, P6 ;  /* 0x0000005a4f677211 */ /* 0x000fe200030f0eff */
[--C-:B------:R-:W-:Y:S01]  /*3c40*/  FFMA R14, R14, UR7, -R72.reuse ;  /* 0x000000070e0e7c23 */ /* 0x100fe20008000848 */
[----:B------:R-:W-:Y:S01]  /*3c50*/  LEA R98, P5, R75, R198, 0x1 ;  /* 0x000000c64b627211 */ /* 0x000fe200078a08ff */
[----:B------:R-:W0:Y:S01]  /*3c60*/  MUFU.EX2 R10, R10 ;  /* 0x0000000a000a7308 */ /* 0x000e220000000800 */
[----:B------:R-:W-:Y:S01]  /*3c70*/  LEA.HI.X.SX32 R107, R93, R90, 0x1, P4 ;  /* 0x0000005a5d6b7211 */ /* 0x000fe200020f0eff */
[----:B------:R-:W-:Y:S01]  /*3c80*/  FMUL R14, R14, 1.4426950216293334961 ;  /* 0x3fb8aa3b0e0e7820 */ /* 0x000fe20000400000 */
[----:B------:R-:W-:Y:S01]  /*3c90*/  LEA R79, R73, R77, 0x1 ;  /* 0x0000004d494f7211 */ /* 0x000fe200078e08ff */
[--C-:B------:R-:W-:Y:S01]  /*3ca0*/  FFMA R15, R15, UR7, -R72.reuse ;  /* 0x000000070f0f7c23 */ /* 0x100fe20008000848 */
[-C--:B------:R-:W-:Y:S01]  /*3cb0*/  LEA R100, P4, R81, R198.reuse, 0x1 ;  /* 0x000000c651647211 */ /* 0x080fe200078808ff */
[--C-:B------:R-:W-:Y:S01]  /*3cc0*/  FFMA R16, R16, UR7, -R72.reuse ;  /* 0x0000000710107c23 */ /* 0x100fe20008000848 */
[----:B------:R-:W-:Y:S01]  /*3cd0*/  LEA R96, P6, R83, R198, 0x1 ;  /* 0x000000c653607211 */ /* 0x000fe200078c08ff */
[----:B------:R-:W0:Y:S01]  /*3ce0*/  MUFU.EX2 R11, R11 ;  /* 0x0000000b000b7308 */ /* 0x000e220000000800 */
[-C--:B------:R-:W-:Y:S01]  /*3cf0*/  LEA.HI.X.SX32 R99, R75, R90.reuse, 0x1, P5 ;  /* 0x0000005a4b637211 */ /* 0x080fe200028f0eff */
[----:B------:R-:W-:Y:S01]  /*3d00*/  FMUL R15, R15, 1.4426950216293334961 ;  /* 0x3fb8aa3b0f0f7820 */ /* 0x000fe20000400000 */
[----:B------:R-:W-:Y:S01]  /*3d10*/  LEA R75, R73, R79, 0x1 ;  /* 0x0000004f494b7211 */ /* 0x000fe200078e08ff */
[----:B------:R-:W-:Y:S01]  /*3d20*/  FMUL R16, R16, 1.4426950216293334961 ;  /* 0x3fb8aa3b10107820 */ /* 0x000fe20000400000 */
[-C--:B------:R-:W-:Y:S01]  /*3d30*/  LEA.HI.X.SX32 R101, R81, R90.reuse, 0x1, P4 ;  /* 0x0000005a51657211 */ /* 0x080fe200020f0eff */
[--C-:B------:R-:W-:Y:S01]  /*3d40*/  FFMA R17, R17, UR7, -R72.reuse ;  /* 0x0000000711117c23 */ /* 0x100fe20008000848 */
[----:B------:R-:W-:Y:S01]  /*3d50*/  LEA.HI.X.SX32 R97, R83, R90, 0x1, P6 ;  /* 0x0000005a53617211 */ /* 0x000fe200030f0eff */
[----:B------:R-:W0:Y:S01]  /*3d60*/  MUFU.EX2 R12, R12 ;  /* 0x0000000c000c7308 */ /* 0x000e220000000800 */
[-C--:B------:R-:W-:Y:S01]  /*3d70*/  LEA R94, P4, R85, R198.reuse, 0x1 ;  /* 0x000000c6555e7211 */ /* 0x080fe200078808ff */
[----:B------:R-:W-:Y:S01]  /*3d80*/  FMUL R17, R17, 1.4426950216293334961 ;  /* 0x3fb8aa3b11117820 */ /* 0x000fe20000400000 */
[-C--:B------:R-:W-:Y:S01]  /*3d90*/  LEA R88, P6, R77, R198.reuse, 0x1 ;  /* 0x000000c64d587211 */ /* 0x080fe200078c08ff */
[--C-:B------:R-:W-:Y:S01]  /*3da0*/  FFMA R18, R18, UR7, -R72.reuse ;  /* 0x0000000712127c23 */ /* 0x100fe20008000848 */
[----:B------:R-:W-:Y:S01]  /*3db0*/  LEA R81, R73, R75, 0x1 ;  /* 0x0000004b49517211 */ /* 0x000fe200078e08ff */
[--C-:B------:R-:W-:Y:S01]  /*3dc0*/  FFMA R41, R41, UR7, -R72.reuse ;  /* 0x0000000729297c23 */ /* 0x100fe20008000848 */
[----:B------:R-:W-:Y:S01]  /*3dd0*/  LEA R92, P5, R87, R198, 0x1 ;  /* 0x000000c6575c7211 */ /* 0x000fe200078a08ff */
[----:B------:R-:W0:Y:S01]  /*3de0*/  MUFU.EX2 R13, R13 ;  /* 0x0000000d000d7308 */ /* 0x000e220000000800 */
[-C--:B------:R-:W-:Y:S01]  /*3df0*/  LEA.HI.X.SX32 R95, R85, R90.reuse, 0x1, P4 ;  /* 0x0000005a555f7211 */ /* 0x080fe200020f0eff */
[----:B------:R-:W-:Y:S01]  /*3e00*/  FMUL R18, R18, 1.4426950216293334961 ;  /* 0x3fb8aa3b12127820 */ /* 0x000fe20000400000 */
[----:B------:R-:W-:Y:S01]  /*3e10*/  LEA.HI.X.SX32 R89, R77, R90, 0x1, P6 ;  /* 0x0000005a4d597211 */ /* 0x000fe200030f0eff */
[--C-:B------:R-:W-:Y:S01]  /*3e20*/  FFMA R19, R19, UR7, -R72.reuse ;  /* 0x0000000713137c23 */ /* 0x100fe20008000848 */
[----:B------:R-:W-:Y:S01]  /*3e30*/  LEA R86, P4, R79, R198, 0x1 ;  /* 0x000000c64f567211 */ /* 0x000fe200078808ff */
[--C-:B------:R-:W-:Y:S01]  /*3e40*/  FFMA R44, R44, UR7, -R72.reuse ;  /* 0x000000072c2c7c23 */ /* 0x100fe20008000848 */
[----:B------:R-:W-:Y:S01]  /*3e50*/  LEA R77, R73, R81, 0x1 ;  /* 0x00000051494d7211 */ /* 0x000fe200078e08ff */
[----:B------:R-:W0:Y:S01]  /*3e60*/  MUFU.EX2 R14, R14 ;  /* 0x0000000e000e7308 */ /* 0x000e220000000800 */
[----:B------:R-:W-:Y:S01]  /*3e70*/  LEA.HI.X.SX32 R93, R87, R90, 0x1, P5 ;  /* 0x0000005a575d7211 */ /* 0x000fe200028f0eff */
[--C-:B------:R-:W-:Y:S01]  /*3e80*/  FFMA R20, R20, UR7, -R72.reuse ;  /* 0x0000000714147c23 */ /* 0x100fe20008000848 */
[----:B------:R-:W-:Y:S01]  /*3e90*/  LEA R84, P5, R75, R198, 0x1 ;  /* 0x000000c64b547211 */ /* 0x000fe200078a08ff */
[--C-:B------:R-:W-:Y:S01]  /*3ea0*/  FFMA R21, R21, UR7, -R72.reuse ;  /* 0x0000000715157c23 */ /* 0x100fe20008000848 */
[-C--:B------:R-:W-:Y:S01]  /*3eb0*/  LEA.HI.X.SX32 R87, R79, R90.reuse, 0x1, P4 ;  /* 0x0000005a4f577211 */ /* 0x080fe200020f0eff */
[--C-:B------:R-:W-:Y:S01]  /*3ec0*/  FFMA R22, R22, UR7, -R72.reuse ;  /* 0x0000000716167c23 */ /* 0x100fe20008000848 */
[----:B------:R-:W-:Y:S01]  /*3ed0*/  LEA R79, R73, R77, 0x1 ;  /* 0x0000004d494f7211 */ /* 0x000fe200078e08ff */
[----:B------:R-:W0:Y:S01]  /*3ee0*/  MUFU.EX2 R15, R15 ;  /* 0x0000000f000f7308 */ /* 0x000e220000000800 */
[----:B------:R-:W-:Y:S01]  /*3ef0*/  LEA.HI.X.SX32 R85, R75, R90, 0x1, P5 ;  /* 0x0000005a4b557211 */ /* 0x000fe200028f0eff */
[----:B------:R-:W-:Y:S01]  /*3f00*/  FMUL R41, R41, 1.4426950216293334961 ;  /* 0x3fb8aa3b29297820 */ /* 0x000fe20000400000 */
[----:B------:R-:W-:Y:S01]  /*3f10*/  LEA R75, R73, R79, 0x1 ;  /* 0x0000004f494b7211 */ /* 0x000fe200078e08ff */
[----:B------:R-:W-:Y:S01]  /*3f20*/  FMUL R19, R19, 1.4426950216293334961 ;  /* 0x3fb8aa3b13137820 */ /* 0x000fe20000400000 */
[-C--:B------:R-:W-:Y:S01]  /*3f30*/  LEA R82, P6, R81, R198.reuse, 0x1 ;  /* 0x000000c651527211 */ /* 0x080fe200078c08ff */
[----:B------:R-:W-:Y:S01]  /*3f40*/  FMUL R20, R20, 1.4426950216293334961 ;  /* 0x3fb8aa3b14147820 */ /* 0x000fe20000400000 */
[-C--:B------:R-:W-:Y:S01]  /*3f50*/  LEA R80, P4, R77, R198.reuse, 0x1 ;  /* 0x000000c64d507211 */ /* 0x080fe200078808ff */
[----:B------:R-:W0:Y:S01]  /*3f60*/  MUFU.EX2 R16, R16 ;  /* 0x0000001000107308 */ /* 0x000e220000000800 */
[----:B------:R-:W-:Y:S01]  /*3f70*/  LEA R78, P5, R79, R198, 0x1 ;  /* 0x000000c64f4e7211 */ /* 0x000fe200078a08ff */
[----:B------:R-:W-:Y:S01]  /*3f80*/  FMUL R21, R21, 1.4426950216293334961 ;  /* 0x3fb8aa3b15157820 */ /* 0x000fe20000400000 */
[----:B------:R-:W-:Y:S01]  /*3f90*/  LEA R91, R73, R75, 0x1 ;  /* 0x0000004b495b7211 */ /* 0x000fe200078e08ff */
[----:B------:R-:W-:Y:S01]  /*3fa0*/  FMUL R22, R22, 1.4426950216293334961 ;  /* 0x3fb8aa3b16167820 */ /* 0x000fe20000400000 */
[-C--:B------:R-:W-:Y:S01]  /*3fb0*/  LEA.HI.X.SX32 R83, R81, R90.reuse, 0x1, P6 ;  /* 0x0000005a51537211 */ /* 0x080fe200030f0eff */
[--C-:B------:R-:W-:Y:S01]  /*3fc0*/  FFMA R23, R23, UR7, -R72.reuse ;  /* 0x0000000717177c23 */ /* 0x100fe20008000848 */
[-C--:B------:R-:W-:Y:S01]  /*3fd0*/  LEA.HI.X.SX32 R81, R77, R90.reuse, 0x1, P4 ;  /* 0x0000005a4d517211 */ /* 0x080fe200020f0eff */
[----:B------:R-:W0:Y:S01]  /*3fe0*/  MUFU.EX2 R17, R17 ;  /* 0x0000001100117308 */ /* 0x000e220000000800 */
[----:B------:R-:W-:Y:S01]  /*3ff0*/  LEA.HI.X.SX32 R79, R79, R90, 0x1, P5 ;  /* 0x0000005a4f4f7211 */ /* 0x000fe200028f0eff */
[--C-:B------:R-:W-:Y:S01]  /*4000*/  FFMA R45, R45, UR7, -R72.reuse ;  /* 0x000000072d2d7c23 */ /* 0x100fe20008000848 */
[-C--:B------:R-:W-:Y:S01]  /*4010*/  LEA R76, P4, R75, R198.reuse, 0x1 ;  /* 0x000000c64b4c7211 */ /* 0x080fe200078808ff */
[--C-:B------:R-:W-:Y:S01]  /*4020*/  FFMA R27, R27, UR7, -R72.reuse ;  /* 0x000000071b1b7c23 */ /* 0x100fe20008000848 */
[----:B------:R-:W-:Y:S01]  /*4030*/  LEA R74, P5, R91, R198, 0x1 ;  /* 0x000000c65b4a7211 */ /* 0x000fe200078a08ff */
[--C-:B------:R-:W-:Y:S01]  /*4040*/  FFMA R48, R48, UR7, -R72.reuse ;  /* 0x0000000730307c23 */ /* 0x100fe20008000848 */
[----:B------:R-:W-:Y:S01]  /*4050*/  LEA R191, R73, R91, 0x1 ;  /* 0x0000005b49bf7211 */ /* 0x000fe200078e08ff */
[----:B------:R-:W0:Y:S01]  /*4060*/  MUFU.EX2 R18, R18 ;  /* 0x0000001200127308 */ /* 0x000e220000000800 */
[-C--:B------:R-:W-:Y:S01]  /*4070*/  LEA.HI.X.SX32 R77, R75, R90.reuse, 0x1, P4 ;  /* 0x0000005a4b4d7211 */ /* 0x080fe200020f0eff */
[--C-:B------:R-:W-:Y:S01]  /*4080*/  FFMA R28, R28, UR7, -R72.reuse ;  /* 0x000000071c1c7c23 */ /* 0x100fe20008000848 */
[----:B------:R-:W-:Y:S01]  /*4090*/  LEA.HI.X.SX32 R75, R91, R90, 0x1, P5 ;  /* 0x0000005a5b4b7211 */ /* 0x000fe200028f0eff */
[--C-:B------:R-:W-:Y:S01]  /*40a0*/  FFMA R29, R29, UR7, -R72.reuse ;  /* 0x000000071d1d7c23 */ /* 0x100fe20008000848 */
[----:B------:R-:W-:Y:S01]  /*40b0*/  LEA R91, R73, R191, 0x1 ;  /* 0x000000bf495b7211 */ /* 0x000fe200078e08ff */
[--C-:B------:R-:W-:Y:S01]  /*40c0*/  FFMA R30, R30, UR7, -R72.reuse ;  /* 0x000000071e1e7c23 */ /* 0x100fe20008000848 */
[----:B------:R-:W-:Y:S01]  /*40d0*/  LEA R196, P4, R191, R198, 0x1 ;  /* 0x000000c6bfc47211 */ /* 0x000fe200078808ff */
[----:B------:R-:W0:Y:S01]  /*40e0*/  MUFU.EX2 R19, R19 ;  /* 0x0000001300137308 */ /* 0x000e220000000800 */
[----:B------:R-:W-:Y:S01]  /*40f0*/  LEA R199, R73, R91, 0x1 ;  /* 0x0000005b49c77211 */ /* 0x000fe200078e08ff */
[----:B------:R-:W-:Y:S01]  /*4100*/  FMUL R23, R23, 1.4426950216293334961 ;  /* 0x3fb8aa3b17177820 */ /* 0x000fe20000400000 */
[----:B------:R-:W-:Y:S01]  /*4110*/  LEA.HI.X.SX32 R197, R191, R90, 0x1, P4 ;  /* 0x0000005abfc57211 */ /* 0x000fe200020f0eff */
[--C-:B------:R-:W-:Y:S01]  /*4120*/  FFMA R31, R31, UR7, -R72.reuse ;  /* 0x000000071f1f7c23 */ /* 0x100fe20008000848 */
[-C--:B------:R-:W-:Y:S01]  /*4130*/  LEA R194, P4, R91, R198.reuse, 0x1 ;  /* 0x000000c65bc27211 */ /* 0x080fe200078808ff */
[--C-:B------:R-:W-:Y:S01]  /*4140*/  FFMA R49, R49, UR7, -R72.reuse ;  /* 0x0000000731317c23 */ /* 0x100fe20008000848 */
[----:B------:R-:W-:Y:S01]  /*4150*/  LEA R201, R73, R199, 0x1 ;  /* 0x000000c749c97211 */ /* 0x000fe200078e08ff */
[----:B------:R-:W0:Y:S01]  /*4160*/  MUFU.EX2 R20, R20 ;  /* 0x0000001400147308 */ /* 0x000e220000000800 */
[----:B------:R-:W-:Y:S01]  /*4170*/  LEA R190, P5, R199, R198, 0x1 ;  /* 0x000000c6c7be7211 */ /* 0x000fe200078a08ff */
[--C-:B------:R-:W-:Y:S01]  /*4180*/  FFMA R35, R35, UR7, -R72.reuse ;  /* 0x0000000723237c23 */ /* 0x100fe20008000848 */
[-C--:B------:R-:W-:Y:S01]  /*4190*/  LEA.HI.X.SX32 R195, R91, R90.reuse, 0x1, P4 ;  /* 0x0000005a5bc37211 */ /* 0x080fe200020f0eff */
[--C-:B------:R-:W-:Y:S01]  /*41a0*/  FFMA R52, R52, UR7, -R72.reuse ;  /* 0x0000000734347c23 */ /* 0x100fe20008000848 */
[----:B------:R-:W-:Y:S01]  /*41b0*/  LEA R91, R73, R201, 0x1 ;  /* 0x000000c9495b7211 */ /* 0x000fe200078e08ff */
[--C-:B------:R-:W-:Y:S01]  /*41c0*/  FFMA R36, R36, UR7, -R72.reuse ;  /* 0x0000000724247c23 */ /* 0x100fe20008000848 */
[----:B------:R-:W-:Y:S01]  /*41d0*/  LEA.HI.X.SX32 R191, R199, R90, 0x1, P5 ;  /* 0x0000005ac7bf7211 */ /* 0x000fe200028f0eff */
[----:B------:R-:W0:Y:S01]  /*41e0*/  MUFU.EX2 R21, R21 ;  /* 0x0000001500157308 */ /* 0x000e220000000800 */
[----:B------:R-:W-:Y:S01]  /*41f0*/  LEA R199, R73, R91, 0x1 ;  /* 0x0000005b49c77211 */ /* 0x000fe200078e08ff */
[--C-:B------:R-:W-:Y:S01]  /*4200*/  FFMA R37, R37, UR7, -R72.reuse ;  /* 0x0000000725257c23 */ /* 0x100fe20008000848 */
[----:B------:R-:W-:Y:S01]  /*4210*/  LEA R210, P4, R201, R198, 0x1 ;  /* 0x000000c6c9d27211 */ /* 0x000fe200078808ff */
[--C-:B------:R-:W-:Y:S01]  /*4220*/  FFMA R38, R38, UR7, -R72.reuse ;  /* 0x0000000726267c23 */ /* 0x100fe20008000848 */
[----:B------:R-:W-:Y:S01]  /*4230*/  LEA R73, R73, R199, 0x1 ;  /* 0x000000c749497211 */ /* 0x000fe200078e08ff */
[--C-:B------:R-:W-:Y:S01]  /*4240*/  FFMA R53, R53, UR7, -R72.reuse ;  /* 0x0000000735357c23 */ /* 0x100fe20008000848 */
[----:B------:R-:W-:Y:S01]  /*4250*/  LEA.HI.X.SX32 R211, R201, R90, 0x1, P4 ;  /* 0x0000005ac9d37211 */ /* 0x000fe200020f0eff */
[----:B------:R-:W0:Y:S01]  /*4260*/  MUFU.EX2 R22, R22 ;  /* 0x0000001600167308 */ /* 0x000e220000000800 */
[-C--:B------:R-:W-:Y:S01]  /*4270*/  LEA R208, P4, R91, R198.reuse, 0x1 ;  /* 0x000000c65bd07211 */ /* 0x080fe200078808ff */
[----:B------:R-:W-:Y:S01]  /*4280*/  FMUL R45, R45, 1.4426950216293334961 ;  /* 0x3fb8aa3b2d2d7820 */ /* 0x000fe20000400000 */
[-C--:B------:R-:W-:Y:S01]  /*4290*/  LEA R202, P5, R199, R198.reuse, 0x1 ;  /* 0x000000c6c7ca7211 */ /* 0x080fe200078a08ff */
[----:B------:R-:W-:Y:S01]  /*42a0*/  FMUL R27, R27, 1.4426950216293334961 ;  /* 0x3fb8aa3b1b1b7820 */ /* 0x000fe20000400000 */
[----:B------:R-:W-:Y:S01]  /*42b0*/  LEA R198, P6, R73, R198, 0x1 ;  /* 0x000000c649c67211 */ /* 0x000fe200078c08ff */
[----:B------:R-:W-:Y:S01]  /*42c0*/  FMUL R28, R28, 1.4426950216293334961 ;  /* 0x3fb8aa3b1c1c7820 */ /* 0x000fe20000400000 */
[-C--:B------:R-:W-:Y:S01]  /*42d0*/  LEA.HI.X.SX32 R203, R199, R90.reuse, 0x1, P5 ;  /* 0x0000005ac7cb7211 */ /* 0x080fe200028f0eff */
[----:B------:R-:W1:Y:S01]  /*42e0*/  MUFU.EX2 R23, R23 ;  /* 0x0000001700177308 */ /* 0x000e620000000800 */
[-C--:B------:R-:W-:Y:S01]  /*42f0*/  LEA.HI.X.SX32 R199, R73, R90.reuse, 0x1, P6 ;  /* 0x0000005a49c77211 */ /* 0x080fe200030f0eff */
[----:B------:R-:W-:Y:S01]  /*4300*/  FMUL R73, R24, 1.4426950216293334961 ;  /* 0x3fb8aa3b18497820 */ /* 0x000fe20000400000 */
[--C-:B------:R-:W-:Y:S01]  /*4310*/  FFMA R24, R25, UR7, -R72.reuse ;  /* 0x0000000719187c23 */ /* 0x100fe20008000848 */
[----:B------:R-:W-:Y:S01]  /*4320*/  LEA.HI.X.SX32 R209, R91, R90, 0x1, P4 ;  /* 0x0000005a5bd17211 */ /* 0x000fe200020f0eff */
[----:B------:R-:W-:Y:S01]  /*4330*/  FMUL R29, R29, 1.4426950216293334961 ;  /* 0x3fb8aa3b1d1d7820 */ /* 0x000fe20000400000 */
[----:B------:R-:W-:Y:S01]  /*4340*/  FMUL R30, R30, 1.4426950216293334961 ;  /* 0x3fb8aa3b1e1e7820 */ /* 0x000fe20000400000 */
[----:B------:R-:W-:Y:S01]  /*4350*/  FMUL R31, R31, 1.4426950216293334961 ;  /* 0x3fb8aa3b1f1f7820 */ /* 0x000fe20000400000 */
[----:B------:R1:W2:Y:S01]  /*4360*/  MUFU.EX2 R25, R73 ;  /* 0x0000004900197308 */ /* 0x0002a20000000800 */
[----:B0-----:R-:W-:Y:S01]  /*4370*/  FADD R91, R4, R5 ;  /* 0x00000005045b7221 */ /* 0x001fe20000000000 */
[----:B------:R-:W-:Y:S01]  /*4380*/  FMUL R90, R24, 1.4426950216293334961 ;  /* 0x3fb8aa3b185a7820 */ /* 0x000fe20000400000 */
[----:B------:R-:W-:Y:S01]  /*4390*/  FMUL R49, R49, 1.4426950216293334961 ;  /* 0x3fb8aa3b31317820 */ /* 0x000fe20000400000 */
[----:B------:R-:W-:Y:S01]  /*43a0*/  FMUL R35, R35, 1.4426950216293334961 ;  /* 0x3fb8aa3b23237820 */ /* 0x000fe20000400000 */
[----:B------:R-:W-:Y:S01]  /*43b0*/  FMUL R36, R36, 1.4426950216293334961 ;  /* 0x3fb8aa3b24247820 */ /* 0x000fe20000400000 */
[----:B------:R-:W-:Y:S01]  /*43c0*/  FMUL R37, R37, 1.4426950216293334961 ;  /* 0x3fb8aa3b25257820 */ /* 0x000fe20000400000 */
[----:B------:R-:W-:Y:S01]  /*43d0*/  FMUL R38, R38, 1.4426950216293334961 ;  /* 0x3fb8aa3b26267820 */ /* 0x000fe20000400000 */
[----:B------:R-:W-:Y:S01]  /*43e0*/  MUFU.EX2 R27, R27 ;  /* 0x0000001b001b7308 */ /* 0x000fe20000000800 */
[----:B-1----:R-:W-:Y:S01]  /*43f0*/  FMUL R73, R32, 1.4426950216293334961 ;  /* 0x3fb8aa3b20497820 */ /* 0x002fe20000400000 */
[--C-:B------:R-:W-:Y:S01]  /*4400*/  FFMA R32, R33, UR7, -R72.reuse ;  /* 0x0000000721207c23 */ /* 0x100fe20008000848 */
[--C-:B------:R-:W-:Y:S01]  /*4410*/  FFMA R24, R26, UR7, -R72.reuse ;  /* 0x000000071a187c23 */ /* 0x100fe20008000848 */
[--C-:B------:R-:W-:Y:S01]  /*4420*/  FFMA R43, R43, UR7, -R72.reuse ;  /* 0x000000072b2b7c23 */ /* 0x100fe20008000848 */
[----:B------:R-:W-:Y:S01]  /*4430*/  FMUL R53, R53, 1.4426950216293334961 ;  /* 0x3fb8aa3b35357820 */ /* 0x000fe20000400000 */
[--C-:B------:R-:W-:Y:S01]  /*4440*/  FFMA R56, R56, UR7, -R72.reuse ;  /* 0x0000000738387c23 */ /* 0x100fe20008000848 */
[--C-:B------:R-:W-:Y:S01]  /*4450*/  FFMA R47, R47, UR7, -R72.reuse ;  /* 0x000000072f2f7c23 */ /* 0x100fe20008000848 */
[----:B------:R0:W-:Y:S01]  /*4460*/  MUFU.EX2 R33, R73 ;  /* 0x0000004900217308 */ /* 0x0001e20000000800 */
[--C-:B------:R-:W-:Y:S01]  /*4470*/  FFMA R51, R51, UR7, -R72.reuse ;  /* 0x0000000733337c23 */ /* 0x100fe20008000848 */
[--C-:B------:R-:W-:Y:S01]  /*4480*/  FFMA R55, R55, UR7, -R72.reuse ;  /* 0x0000000737377c23 */ /* 0x100fe20008000848 */
[--C-:B------:R-:W-:Y:S01]  /*4490*/  FFMA R57, R57, UR7, -R72.reuse ;  /* 0x0000000739397c23 */ /* 0x100fe20008000848 */
[--C-:B------:R-:W-:Y:S01]  /*44a0*/  FFMA R59, R59, UR7, -R72.reuse ;  /* 0x000000073b3b7c23 */ /* 0x100fe20008000848 */
[--C-:B------:R-:W-:Y:S01]  /*44b0*/  FFMA R60, R60, UR7, -R72.reuse ;  /* 0x000000073c3c7c23 */ /* 0x100fe20008000848 */
[--C-:B------:R-:W-:Y:S01]  /*44c0*/  FFMA R61, R61, UR7, -R72.reuse ;  /* 0x000000073d3d7c23 */ /* 0x100fe20008000848 */
[--C-:B------:R-:W-:Y:S01]  /*44d0*/  FFMA R62, R62, UR7, -R72.reuse ;  /* 0x000000073e3e7c23 */ /* 0x100fe20008000848 */
[----:B------:R-:W-:Y:S01]  /*44e0*/  MUFU.EX2 R28, R28 ;  /* 0x0000001c001c7308 */ /* 0x000fe20000000800 */
[----:B0-----:R-:W-:Y:S01]  /*44f0*/  FMUL R73, R39, 1.4426950216293334961 ;  /* 0x3fb8aa3b27497820 */ /* 0x001fe20000400000 */
[----:B------:R-:W-:Y:S01]  /*4500*/  FMUL R39, R40, 1.4426950216293334961 ;  /* 0x3fb8aa3b28277820 */ /* 0x000fe20000400000 */
[----:B------:R-:W-:Y:S01]  /*4510*/  FADD R40, R6, R91 ;  /* 0x0000005b06287221 */ /* 0x000fe20000000000 */
[--C-:B------:R-:W-:Y:S01]  /*4520*/  FFMA R63, R63, UR7, -R72.reuse ;  /* 0x000000073f3f7c23 */ /* 0x100fe20008000848 */
[--C-:B------:R-:W-:Y:S01]  /*4530*/  FFMA R64, R64, UR7, -R72.reuse ;  /* 0x0000000740407c23 */ /* 0x100fe20008000848 */
[--C-:B------:R-:W-:Y:S01]  /*4540*/  FFMA R65, R65, UR7, -R72.reuse ;  /* 0x0000000741417c23 */ /* 0x100fe20008000848 */
[----:B------:R-:W-:Y:S01]  /*4550*/  FFMA R66, R66, UR7, -R72 ;  /* 0x0000000742427c23 */ /* 0x000fe20008000848 */
[----:B------:R0:W1:Y:S01]  /*4560*/  MUFU.EX2 R26, R90 ;  /* 0x0000005a001a7308 */ /* 0x0000620000000800 */
[----:B--2---:R-:W-:Y:S01]  /*4570*/  FADD R91, R7, R40 ;  /* 0x00000028075b7221 */ /* 0x004fe20000000000 */
[--C-:B------:R-:W-:Y:S01]  /*4580*/  FFMA R67, R67, UR7, -R72.reuse ;  /* 0x0000000743437c23 */ /* 0x100fe20008000848 */
[----:B------:R-:W-:Y:S01]  /*4590*/  PRMT R201, RZ, 0x7610, R201 ;  /* 0x00007610ffc97816 */ /* 0x000fe200000000c9 */
[----:B------:R2:W5:Y:S04]  /*45a0*/  @P2 LDG.E.U16 R204, desc[UR32][R124.64] ;  /* 0x000000207ccc2981 */ /* 0x000568000c1e1500 */
[----:B------:R2:W5:Y:S01]  /*45b0*/  @P2 LDG.E.U16 R200, desc[UR32][R116.64] ;  /* 0x0000002074c82981 */ /* 0x000562000c1e1500 */
[----:B0-----:R-:W-:Y:S01]  /*45c0*/  FMUL R90, R32, 1.4426950216293334961 ;  /* 0x3fb8aa3b205a7820 */ /* 0x001fe20000400000 */
[--C-:B------:R-:W-:Y:S01]  /*45d0*/  FFMA R32, R34, UR7, -R72.reuse ;  /* 0x0000000722207c23 */ /* 0x100fe20008000848 */
[----:B------:R-:W-:Y:S01]  /*45e0*/  FFMA R40, R42, UR7, -R72 ;  /* 0x000000072a287c23 */ /* 0x000fe20008000848 */
[----:B------:R-:W-:Y:S01]  /*45f0*/  FMUL R24, R24, 1.4426950216293334961 ;  /* 0x3fb8aa3b18187820 */ /* 0x000fe20000400000 */
[----:B------:R4:W-:Y:S01]  /*4600*/  MUFU.EX2 R34, R90 ;  /* 0x0000005a00227308 */ /* 0x0009e20000000800 */
[----:B------:R2:W5:Y:S04]  /*4610*/  @P2 LDG.E.U16 R218, desc[UR32][R108.64] ;  /* 0x000000206cda2981 */ /* 0x000568000c1e1500 */
[----:B------:R2:W5:Y:S01]  /*4620*/  @P2 LDG.E.U16 R216, desc[UR32][R100.64] ;  /* 0x0000002064d82981 */ /* 0x000562000c1e1500 */
[----:B----4-:R-:W-:-:S02]  /*4630*/  FADD R90, R8, R91 ;  /* 0x0000005b085a7221 */ /* 0x010fc40000000000 */
[----:B------:R-:W-:Y:S01]  /*4640*/  MUFU.EX2 R29, R29 ;  /* 0x0000001d001d7308 */ /* 0x000fe20000000800 */
[----:B------:R2:W5:Y:S01]  /*4650*/  @P2 LDG.E.U16 R214, desc[UR32][R92.64] ;  /* 0x000000205cd62981 */ /* 0x000562000c1e1500 */
[----:B------:R-:W-:-:S03]  /*4660*/  FADD R91, R9, R90 ;  /* 0x0000005a095b7221 */ /* 0x000fc60000000000 */
[----:B------:R2:W5:Y:S01]  /*4670*/  @P2 LDG.E.U16 R212, desc[UR32][R82.64] ;  /* 0x0000002052d42981 */ /* 0x000562000c1e1500 */
[----:B------:R-:W-:Y:S02]  /*4680*/  FADD R90, R10, R91 ;  /* 0x0000005b0a5a7221 */ /* 0x000fe40000000000 */
[----:B------:R-:W-:Y:S01]  /*4690*/  MUFU.EX2 R30, R30 ;  /* 0x0000001e001e7308 */ /* 0x000fe20000000800 */
[----:B------:R2:W5:Y:S01]  /*46a0*/  @P2 LDG.E.U16 R206, desc[UR32][R74.64] ;  /* 0x000000204ace2981 */ /* 0x000562000c1e1500 */
[----:B------:R-:W-:-:S03]  /*46b0*/  FADD R91, R11, R90 ;  /* 0x0000005a0b5b7221 */ /* 0x000fc60000000000 */
[----:B------:R2:W5:Y:S01]  /*46c0*/  @P2 LDG.E.U16 R228, desc[UR32][R210.64] ;  /* 0x00000020d2e42981 */ /* 0x000562000c1e1500 */
[----:B------:R-:W-:Y:S02]  /*46d0*/  FADD R90, R12, R91 ;  /* 0x0000005b0c5a7221 */ /* 0x000fe40000000000 */
[----:B------:R0:W-:Y:S01]  /*46e0*/  MUFU.EX2 R42, R41 ;  /* 0x00000029002a7308 */ /* 0x0001e20000000800 */
[----:B------:R2:W5:Y:S01]  /*46f0*/  @P2 LDG.E.U16 R226, desc[UR32][R122.64] ;  /* 0x000000207ae22981 */ /* 0x000562000c1e1500 */
[----:B------:R-:W-:-:S03]  /*4700*/  FADD R91, R13, R90 ;  /* 0x0000005a0d5b7221 */ /* 0x000fc60000000000 */
[----:B------:R2:W5:Y:S01]  /*4710*/  @P2 LDG.E.U16 R224, desc[UR32][R114.64] ;  /* 0x0000002072e02981 */ /* 0x000562000c1e1500 */
[----:B0-----:R-:W-:Y:S01]  /*4720*/  FMUL R41, R44, 1.4426950216293334961 ;  /* 0x3fb8aa3b2c297820 */ /* 0x001fe20000400000 */
[----:B------:R-:W-:Y:S01]  /*4730*/  FADD R44, R14, R91 ;  /* 0x0000005b0e2c7221 */ /* 0x000fe20000000000 */
[----:B------:R-:W-:Y:S01]  /*4740*/  MUFU.EX2 R31, R31 ;  /* 0x0000001f001f7308 */ /* 0x000fe20000000800 */
[----:B------:R2:W5:Y:S02]  /*4750*/  @P2 LDG.E.U16 R222, desc[UR32][R106.64] ;  /* 0x000000206ade2981 */ /* 0x000564000c1e1500 */
[----:B------:R-:W-:Y:S02]  /*4760*/  FADD R91, R15, R44 ;  /* 0x0000002c0f5b7221 */ /* 0x000fe40000000000 */
[----:B------:R2:W5:Y:S02]  /*4770*/  @P2 LDG.E.U16 R220, desc[UR32][R98.64] ;  /* 0x0000002062dc2981 */ /* 0x000564000c1e1500 */
[----:B------:R-:W-:Y:S01]  /*4780*/  FADD R90, R16, R91 ;  /* 0x0000005b105a7221 */ /* 0x000fe20000000000 */
[----:B------:R-:W-:Y:S01]  /*4790*/  MUFU.EX2 R35, R35 ;  /* 0x0000002300237308 */ /* 0x000fe20000000800 */
[----:B------:R2:W5:Y:S02]  /*47a0*/  @P2 LDG.E.U16 R236, desc[UR32][R88.64] ;  /* 0x0000002058ec2981 */ /* 0x000564000c1e1500 */
[----:B------:R-:W-:-:S02]  /*47b0*/  FADD R91, R17, R90 ;  /* 0x0000005a115b7221 */ /* 0x000fc40000000000 */
[----:B------:R2:W5:Y:S02]  /*47c0*/  @P2 LDG.E.U16 R234, desc[UR32][R80.64] ;  /* 0x0000002050ea2981 */ /* 0x000564000c1e1500 */
[----:B------:R-:W-:Y:S01]  /*47d0*/  FADD R90, R18, R91 ;  /* 0x0000005b125a7221 */ /* 0x000fe20000000000 */
[----:B------:R-:W-:Y:S01]  /*47e0*/  MUFU.EX2 R36, R36 ;  /* 0x0000002400247308 */ /* 0x000fe20000000800 */
[----:B------:R2:W5:Y:S02]  /*47f0*/  @P2 LDG.E.U16 R232, desc[UR32][R196.64] ;  /* 0x00000020c4e82981 */ /* 0x000564000c1e1500 */
[----:B------:R-:W-:Y:S02]  /*4800*/  FADD R91, R19, R90 ;  /* 0x0000005a135b7221 */ /* 0x000fe40000000000 */
[----:B------:R2:W5:Y:S02]  /*4810*/  @P2 LDG.E.U16 R230, desc[UR32][R208.64] ;  /* 0x00000020d0e62981 */ /* 0x000564000c1e1500 */
[----:B------:R-:W-:Y:S01]  /*4820*/  FADD R90, R20, R91 ;  /* 0x0000005b145a7221 */ /* 0x000fe20000000000 */
[----:B------:R-:W-:Y:S01]  /*4830*/  FFMA R44, R46, UR7, -R72 ;  /* 0x000000072e2c7c23 */ /* 0x000fe20008000848 */
[----:B------:R-:W-:Y:S01]  /*4840*/  MUFU.EX2 R37, R37 ;  /* 0x0000002500257308 */ /* 0x000fe20000000800 */
[----:B------:R2:W5:Y:S01]  /*4850*/  @P2 LDG.E.U16 R217, desc[UR32][R112.64] ;  /* 0x0000002070d92981 */ /* 0x000562000c1e1500 */
[----:B------:R-:W-:-:S03]  /*4860*/  FADD R91, R21, R90 ;  /* 0x0000005a155b7221 */ /* 0x000fc60000000000 */
[----:B------:R2:W5:Y:S03]  /*4870*/  @P2 LDG.E.U16 R215, desc[UR32][R104.64] ;  /* 0x0000002068d72981 */ /* 0x000566000c1e1500 */
[----:B------:R0:W-:Y:S01]  /*4880*/  MUFU.EX2 R46, R45 ;  /* 0x0000002d002e7308 */ /* 0x0001e20000000800 */
[----:B------:R2:W5:Y:S04]  /*4890*/  @P2 LDG.E.U16 R213, desc[UR32][R96.64] ;  /* 0x0000002060d52981 */ /* 0x000568000c1e1500 */
[----:B------:R2:W5:Y:S03]  /*48a0*/  @P2 LDG.E.U16 R207, desc[UR32][R86.64] ;  /* 0x0000002056cf2981 */ /* 0x000566000c1e1500 */
[----:B------:R-:W4:Y:S01]  /*48b0*/  MUFU.EX2 R24, R24 ;  /* 0x0000001800187308 */ /* 0x000f220000000800 */
[----:B0-----:R-:W-:Y:S01]  /*48c0*/  FMUL R45, R48, 1.4426950216293334961 ;  /* 0x3fb8aa3b302d7820 */ /* 0x001fe20000400000 */
[----:B------:R-:W-:Y:S01]  /*48d0*/  FADD R48, R22, R91 ;  /* 0x0000005b16307221 */ /* 0x000fe20000000000 */
[----:B------:R2:W5:Y:S03]  /*48e0*/  @P2 LDG.E.U16 R205, desc[UR32][R78.64] ;  /* 0x000000204ecd2981 */ /* 0x000566000c1e1500 */
[----:B------:R-:W-:Y:S01]  /*48f0*/  FADD R90, R23, R48 ;  /* 0x00000030175a7221 */ /* 0x000fe20000000000 */
[----:B------:R2:W5:Y:S03]  /*4900*/  @P2 LDG.E.U16 R221, desc[UR32][R194.64] ;  /* 0x00000020c2dd2981 */ /* 0x000566000c1e1500 */
[----:B------:R-:W-:Y:S01]  /*4910*/  FADD R91, R25, R90 ;  /* 0x0000005a195b7221 */ /* 0x000fe20000000000 */
[----:B------:R-:W-:Y:S01]  /*4920*/  MUFU.EX2 R38, R38 ;  /* 0x0000002600267308 */ /* 0x000fe20000000800 */
[----:B------:R2:W5:Y:S02]  /*4930*/  @P2 LDG.E.U16 R219, desc[UR32][R202.64] ;  /* 0x00000020cadb2981 */ /* 0x000564000c1e1500 */
[----:B-1----:R-:W-:-:S02]  /*4940*/  FADD R91, R26, R91 ;  /* 0x0000005b1a5b7221 */ /* 0x002fc40000000000 */
[----:B------:R2:W5:Y:S02]  /*4950*/  @P2 LDG.E.U16 R242, desc[UR32][R118.64] ;  /* 0x0000002076f22981 */ /* 0x000564000c1e1500 */
[----:B----4-:R-:W-:Y:S01]  /*4960*/  FADD R90, R24, R91 ;  /* 0x0000005b185a7221 */ /* 0x010fe20000000000 */
[----:B------:R-:W-:Y:S01]  /*4970*/  MUFU.EX2 R73, R73 ;  /* 0x0000004900497308 */ /* 0x000fe20000000800 */
[----:B------:R-:W-:Y:S01]  /*4980*/  FMUL R43, R43, 1.4426950216293334961 ;  /* 0x3fb8aa3b2b2b7820 */ /* 0x000fe20000400000 */
[----:B------:R2:W5:Y:S01]  /*4990*/  @P2 LDG.E.U16 R238, desc[UR32][R110.64] ;  /* 0x000000206eee2981 */ /* 0x000562000c1e1500 */
[----:B------:R-:W-:Y:S01]  /*49a0*/  FADD R91, R27, R90 ;  /* 0x0000005a1b5b7221 */ /* 0x000fe20000000000 */
[----:B------:R-:W-:Y:S02]  /*49b0*/  FMUL R32, R32, 1.4426950216293334961 ;  /* 0x3fb8aa3b20207820 */ /* 0x000fe40000400000 */
[----:B------:R2:W5:Y:S01]  /*49c0*/  @P2 LDG.E.U16 R240, desc[UR32][R102.64] ;  /* 0x0000002066f02981 */ /* 0x000562000c1e1500 */
[----:B------:R-:W-:Y:S01]  /*49d0*/  FADD R90, R28, R91 ;  /* 0x0000005b1c5a7221 */ /* 0x000fe20000000000 */
[----:B------:R-:W-:Y:S01]  /*49e0*/  FFMA R48, R50, UR7, -R72 ;  /* 0x0000000732307c23 */ /* 0x000fe20008000848 */
[----:B------:R-:W-:Y:S01]  /*49f0*/  MUFU.EX2 R39, R39 ;  /* 0x0000002700277308 */ /* 0x000fe20000000800 */
[----:B------:R-:W-:Y:S01]  /*4a00*/  FMUL R47, R47, 1.4426950216293334961 ;  /* 0x3fb8aa3b2f2f7820 */ /* 0x000fe20000400000 */
[----:B------:R-:W-:Y:S01]  /*4a10*/  FADD R91, R29, R90 ;  /* 0x0000005a1d5b7221 */ /* 0x000fe20000000000 */
[----:B------:R-:W-:Y:S01]  /*4a20*/  FMUL R51, R51, 1.4426950216293334961 ;  /* 0x3fb8aa3b33337820 */ /* 0x000fe20000400000 */
[----:B------:R-:W-:Y:S01]  /*4a30*/  F2FP.BF16.F32.PACK_AB R4, R5, R4 ;  /* 0x000000040504723e */ /* 0x000fe200000010ff */
[----:B------:R-:W-:Y:S01]  /*4a40*/  FMUL R55, R55, 1.4426950216293334961 ;  /* 0x3fb8aa3b37377820 */ /* 0x000fe20000400000 */
[----:B------:R-:W-:Y:S01]  /*4a50*/  FMUL R57, R57, 1.4426950216293334961 ;  /* 0x3fb8aa3b39397820 */ /* 0x000fe20000400000 */
[----:B------:R-:W-:Y:S01]  /*4a60*/  FMUL R59, R59, 1.4426950216293334961 ;  /* 0x3fb8aa3b3b3b7820 */ /* 0x000fe20000400000 */
[----:B------:R0:W-:Y:S01]  /*4a70*/  MUFU.EX2 R50, R49 ;  /* 0x0000003100327308 */ /* 0x0001e20000000800 */
[----:B------:R-:W-:Y:S01]  /*4a80*/  FMUL R64, R64, 1.4426950216293334961 ;  /* 0x3fb8aa3b40407820 */ /* 0x000fe20000400000 */
[----:B------:R-:W-:Y:S01]  /*4a90*/  FMUL R65, R65, 1.4426950216293334961 ;  /* 0x3fb8aa3b41417820 */ /* 0x000fe20000400000 */
[----:B------:R-:W-:Y:S01]  /*4aa0*/  FMUL R66, R66, 1.4426950216293334961 ;  /* 0x3fb8aa3b42427820 */ /* 0x000fe20000400000 */
[----:B------:R-:W-:Y:S01]  /*4ab0*/  FMUL R67, R67, 1.4426950216293334961 ;  /* 0x3fb8aa3b43437820 */ /* 0x000fe20000400000 */
[----:B------:R2:W5:Y:S03]  /*4ac0*/  @P2 LDG.E.U16 R201, desc[UR32][R120.64] ;  /* 0x0000002078c92981 */ /* 0x000566000c1e1500 */
[----:B------:R-:W1:Y:S01]  /*4ad0*/  MUFU.EX2 R32, R32 ;  /* 0x0000002000207308 */ /* 0x000e620000000800 */
[----:B0-----:R-:W-:Y:S01]  /*4ae0*/  FMUL R49, R52, 1.4426950216293334961 ;  /* 0x3fb8aa3b34317820 */ /* 0x001fe20000400000 */
[----:B------:R-:W-:Y:S01]  /*4af0*/  FADD R52, R30, R91 ;  /* 0x0000005b1e347221 */ /* 0x000fe20000000000 */
[----:B------:R2:W5:Y:S03]  /*4b00*/  @P2 LDG.E.U16 R252, desc[UR32][R94.64] ;  /* 0x000000205efc2981 */ /* 0x000566000c1e1500 */
[----:B------:R-:W-:Y:S01]  /*4b10*/  FADD R90, R31, R52 ;  /* 0x000000341f5a7221 */ /* 0x000fe20000000000 */
[----:B------:R2:W5:Y:S03]  /*4b20*/  @P2 LDG.E.U16 R250, desc[UR32][R84.64] ;  /* 0x0000002054fa2981 */ /* 0x000566000c1e1500 */
[----:B------:R-:W-:Y:S01]  /*4b30*/  FADD R91, R33, R90 ;  /* 0x0000005a215b7221 */ /* 0x000fe20000000000 */
[----:B------:R2:W5:Y:S03]  /*4b40*/  @P2 LDG.E.U16 R248, desc[UR32][R76.64] ;  /* 0x000000204cf82981 */ /* 0x000566000c1e1500 */
[----:B------:R-:W-:Y:S01]  /*4b50*/  FADD R91, R34, R91 ;  /* 0x0000005b225b7221 */ /* 0x000fe20000000000 */
[----:B------:R2:W5:Y:S03]  /*4b60*/  @P2 LDG.E.U16 R246, desc[UR32][R190.64] ;  /* 0x00000020bef62981 */ /* 0x000566000c1e1500 */
[----:B-1----:R-:W-:Y:S01]  /*4b70*/  FADD R90, R32, R91 ;  /* 0x0000005b205a7221 */ /* 0x002fe20000000000 */
[----:B------:R2:W5:Y:S03]  /*4b80*/  @P2 LDG.E.U16 R244, desc[UR32][R198.64] ;  /* 0x00000020c6f42981 */ /* 0x000566000c1e1500 */
[----:B------:R-:W-:Y:S01]  /*4b90*/  FADD R91, R35, R90 ;  /* 0x0000005a235b7221 */ /* 0x000fe20000000000 */
[----:B------:R-:W-:-:S03]  /*4ba0*/  FMUL R40, R40, 1.4426950216293334961 ;  /* 0x3fb8aa3b28287820 */ /* 0x000fc60000400000 */
[----:B------:R-:W-:Y:S01]  /*4bb0*/  FADD R90, R36, R91 ;  /* 0x0000005b245a7221 */ /* 0x000fe20000000000 */
[----:B------:R-:W-:-:S03]  /*4bc0*/  FFMA R52, R54, UR7, -R72 ;  /* 0x0000000736347c23 */ /* 0x000fc60008000848 */
[----:B------:R-:W-:Y:S01]  /*4bd0*/  FADD R91, R37, R90 ;  /* 0x0000005a255b7221 */ /* 0x000fe20000000000 */
[----:B------:R0:W-:Y:S08]  /*4be0*/  MUFU.EX2 R54, R53 ;  /* 0x0000003500367308 */ /* 0x0001f00000000800 */
[----:B------:R-:W1:Y:S01]  /*4bf0*/  MUFU.EX2 R40, R40 ;  /* 0x0000002800287308 */ /* 0x000e620000000800 */
[----:B0-----:R-:W-:Y:S01]  /*4c00*/  FMUL R53, R56, 1.4426950216293334961 ;  /* 0x3fb8aa3b38357820 */ /* 0x001fe20000400000 */
[----:B------:R-:W-:-:S04]  /*4c10*/  FADD R56, R38, R91 ;  /* 0x0000005b26387221 */ /* 0x000fc80000000000 */
[----:B------:R-:W-:Y:S02]  /*4c20*/  FADD R90, R73, R56 ;  /* 0x00000038495a7221 */ /* 0x000fe40000000000 */
[----:B------:R-:W0:Y:S01]  /*4c30*/  MUFU.EX2 R43, R43 ;  /* 0x0000002b002b7308 */ /* 0x000e220000000800 */
[----:B------:R-:W-:Y:S01]  /*4c40*/  FMUL R44, R44, 1.4426950216293334961 ;  /* 0x3fb8aa3b2c2c7820 */ /* 0x000fe20000400000 */
[----:B------:R-:W-:-:S06]  /*4c50*/  FADD R91, R39, R90 ;  /* 0x0000005a275b7221 */ /* 0x000fcc0000000000 */
[----:B------:R-:W4:Y:S01]  /*4c60*/  MUFU.EX2 R41, R41 ;  /* 0x0000002900297308 */ /* 0x000f220000000800 */
[----:B------:R-:W-:-:S04]  /*4c70*/  FADD R91, R42, R91 ;  /* 0x0000005b2a5b7221 */ /* 0x000fc80000000000 */
[----:B-1----:R-:W-:-:S03]  /*4c80*/  FADD R90, R40, R91 ;  /* 0x0000005b285a7221 */ /* 0x002fc60000000000 */
[----:B------:R-:W1:Y:S01]  /*4c90*/  MUFU.EX2 R44, R44 ;  /* 0x0000002c002c7308 */ /* 0x000e620000000800 */
[----:B0-----:R-:W-:Y:S01]  /*4ca0*/  FADD R90, R43, R90 ;  /* 0x0000005a2b5a7221 */ /* 0x001fe20000000000 */
[----:B------:R-:W-:-:S06]  /*4cb0*/  FMUL R48, R48, 1.4426950216293334961 ;  /* 0x3fb8aa3b30307820 */ /* 0x000fcc0000400000 */
[----:B------:R-:W0:Y:S01]  /*4cc0*/  MUFU.EX2 R47, R47 ;  /* 0x0000002f002f7308 */ /* 0x000e220000000800 */
[----:B----4-:R-:W-:-:S07]  /*4cd0*/  FADD R91, R41, R90 ;  /* 0x0000005a295b7221 */ /* 0x010fce0000000000 */
        /* <DEDUP_REMOVED lines=13> */
[----:B------:R-:W-:Y:S01]  /*4db0*/  FFMA R56, R58, UR7, -R72 ;  /* 0x000000073a387c23 */ /* 0x000fe20008000848 */
[----:B------:R-:W-:-:S05]  /*4dc0*/  F2FP.BF16.F32.PACK_AB R5, R7, R6 ;  /* 0x000000060705723e */ /* 0x000fca00000010ff */
[----:B------:R-:W0:Y:S01]  /*4dd0*/  MUFU.EX2 R55, R55 ;  /* 0x0000003700377308 */ /* 0x000e220000000800 */
[----:B------:R-:W-:Y:S01]  /*4de0*/  F2FP.BF16.F32.PACK_AB R7, R11, R10 ;  /* 0x0000000a0b07723e */ /* 0x000fe200000010ff */
[----:B----4-:R-:W-:Y:S01]  /*4df0*/  FADD R11, R49, R90 ;  /* 0x0000005a310b7221 */ /* 0x010fe20000000000 */
[----:B------:R-:W-:Y:S01]  /*4e00*/  FMUL R56, R56, 1.4426950216293334961 ;  /* 0x3fb8aa3b38387820 */ /* 0x000fe20000400000 */
[----:B------:R-:W-:-:S04]  /*4e10*/  F2FP.BF16.F32.PACK_AB R6, R9, R8 ;  /* 0x000000080906723e */ /* 0x000fc800000010ff */
[----:B------:R-:W4:Y:S01]  /*4e20*/  MUFU.EX2 R53, R53 ;  /* 0x0000003500357308 */ /* 0x000f220000000800 */
[----:B------:R-:W-:Y:S01]  /*4e30*/  F2FP.BF16.F32.PACK_AB R8, R13, R12 ;  /* 0x0000000c0d08723e */ /* 0x000fe200000010ff */
[----:B------:R-:W-:Y:S01]  /*4e40*/  FADD R13, R54, R11 ;  /* 0x0000000b360d7221 */ /* 0x000fe20000000000 */
[----:B------:R-:W-:-:S05]  /*4e50*/  F2FP.BF16.F32.PACK_AB R9, R15, R14 ;  /* 0x0000000e0f09723e */ /* 0x000fca00000010ff */
[----:B------:R0:W2:Y:S01]  /*4e60*/  MUFU.EX2 R58, R57 ;  /* 0x00000039003a7308 */ /* 0x0000a20000000800 */
[----:B-1----:R-:W-:Y:S01]  /*4e70*/  FADD R14, R52, R13 ;  /* 0x0000000d340e7221 */ /* 0x002fe20000000000 */
[----:B------:R-:W-:-:S06]  /*4e80*/  F2FP.BF16.F32.PACK_AB R10, R17, R16 ;  /* 0x00000010110a723e */ /* 0x000fcc00000010ff */
[----:B------:R-:W1:Y:S01]  /*4e90*/  MUFU.EX2 R56, R56 ;  /* 0x0000003800387308 */ /* 0x000e620000000800 */
[----:B0-----:R-:W-:Y:S01]  /*4ea0*/  FMUL R57, R60, 1.4426950216293334961 ;  /* 0x3fb8aa3b3c397820 */ /* 0x001fe20000400000 */
[----:B------:R-:W-:Y:S01]  /*4eb0*/  FADD R16, R55, R14 ;  /* 0x0000000e37107221 */ /* 0x000fe20000000000 */
[----:B------:R-:W-:Y:S01]  /*4ec0*/  FMUL R60, R61, 1.4426950216293334961 ;  /* 0x3fb8aa3b3d3c7820 */ /* 0x000fe20000400000 */
[----:B------:R-:W-:-:S04]  /*4ed0*/  F2FP.BF16.F32.PACK_AB R11, R19, R18 ;  /* 0x00000012130b723e */ /* 0x000fc800000010ff */
[----:B------:R-:W0:Y:S01]  /*4ee0*/  MUFU.EX2 R59, R59 ;  /* 0x0000003b003b7308 */ /* 0x000e220000000800 */
[----:B----4-:R-:W-:Y:S01]  /*4ef0*/  FADD R19, R53, R16 ;  /* 0x0000001035137221 */ /* 0x010fe20000000000 */
[----:B------:R-:W-:Y:S01]  /*4f00*/  FMUL R61, R62, 1.4426950216293334961 ;  /* 0x3fb8aa3b3e3d7820 */ /* 0x000fe20000400000 */
[----:B------:R-:W-:-:S05]  /*4f10*/  F2FP.BF16.F32.PACK_AB R12, R21, R20 ;  /* 0x00000014150c723e */ /* 0x000fca00000010ff */
[----:B------:R-:W4:Y:S01]  /*4f20*/  MUFU.EX2 R57, R57 ;  /* 0x0000003900397308 */ /* 0x000f220000000800 */
[----:B--2---:R-:W-:Y:S01]  /*4f30*/  FADD R21, R58, R19 ;  /* 0x000000133a157221 */ /* 0x004fe20000000000 */
[----:B------:R-:W-:Y:S01]  /*4f40*/  FMUL R62, R63, 1.4426950216293334961 ;  /* 0x3fb8aa3b3f3e7820 */ /* 0x000fe20000400000 */
[----:B------:R-:W-:-:S05]  /*4f50*/  F2FP.BF16.F32.PACK_AB R13, R23, R22 ;  /* 0x00000016170d723e */ /* 0x000fca00000010ff */
[----:B------:R-:W2:Y:S01]  /*4f60*/  MUFU.EX2 R60, R60 ;  /* 0x0000003c003c7308 */ /* 0x000ea20000000800 */
[----:B-1----:R-:W-:Y:S01]  /*4f70*/  FADD R22, R56, R21 ;  /* 0x0000001538167221 */ /* 0x002fe20000000000 */
[----:B------:R-:W-:Y:S02]  /*4f80*/  F2FP.BF16.F32.PACK_AB R15, R27, R24 ;  /* 0x000000181b0f723e */ /* 0x000fe400000010ff */
[----:B------:R-:W-:-:S04]  /*4f90*/  F2FP.BF16.F32.PACK_AB R21, R73, R38 ;  /* 0x000000264915723e */ /* 0x000fc800000010ff */
[----:B------:R-:W1:Y:S01]  /*4fa0*/  MUFU.EX2 R61, R61 ;  /* 0x0000003d003d7308 */ /* 0x000e620000000800 */
[----:B0-----:R-:W-:-:S07]  /*4fb0*/  FADD R24, R59, R22 ;  /* 0x000000163b187221 */ /* 0x001fce0000000000 */
[----:B------:R-:W0:Y:S01]  /*4fc0*/  MUFU.EX2 R62, R62 ;  /* 0x0000003e003e7308 */ /* 0x000e220000000800 */
[----:B----4-:R-:W-:-:S07]  /*4fd0*/  FADD R27, R57, R24 ;  /* 0x00000018391b7221 */ /* 0x010fce0000000000 */
[----:B------:R-:W-:Y:S01]  /*4fe0*/  MUFU.EX2 R192, R64 ;  /* 0x0000004000c07308 */ /* 0x000fe20000000800 */
[----:B------:R-:W-:-:S07]  /*4ff0*/  F2FP.BF16.F32.PACK_AB R17, R31, R30 ;  /* 0x0000001e1f11723e */ /* 0x000fce00000010ff */
[----:B------:R-:W4:Y:S08]  /*5000*/  MUFU.EX2 R91, R65 ;  /* 0x00000041005b7308 */ /* 0x000f300000000800 */
[----:B------:R-:W-:Y:S08]  /*5010*/  MUFU.EX2 R90, R66 ;  /* 0x00000042005a7308 */ /* 0x000ff00000000800 */
[----:B------:R-:W3:Y:S01]  /*5020*/  MUFU.EX2 R73, R67 ;  /* 0x0000004300497308 */ /* 0x000ee20000000800 */
[----:B--2---:R-:W-:Y:S01]  /*5030*/  FADD R30, R60, R27 ;  /* 0x0000001b3c1e7221 */ /* 0x004fe20000000000 */
[----:B------:R-:W-:-:S03]  /*5040*/  F2FP.BF16.F32.PACK_AB R18, R34, R33 ;  /* 0x000000212212723e */ /* 0x000fc600000010ff */
[----:B-1----:R-:W-:Y:S01]  /*5050*/  FADD R33, R61, R30 ;  /* 0x0000001e3d217221 */ /* 0x002fe20000000000 */
[----:B------:R-:W-:Y:S02]  /*5060*/  F2FP.BF16.F32.PACK_AB R20, R37, R36 ;  /* 0x000000242514723e */ /* 0x000fe400000010ff */
[----:B------:R-:W-:Y:S01]  /*5070*/  F2FP.BF16.F32.PACK_AB R14, R26, R25 ;  /* 0x000000191a0e723e */ /* 0x000fe200000010ff */
[----:B0-----:R-:W-:Y:S01]  /*5080*/  FADD R37, R62, R33 ;  /* 0x000000213e257221 */ /* 0x001fe20000000000 */
[----:B------:R-:W-:Y:S02]  /*5090*/  F2FP.BF16.F32.PACK_AB R16, R29, R28 ;  /* 0x0000001c1d10723e */ /* 0x000fe400000010ff */
[----:B------:R-:W-:Y:S02]  /*50a0*/  F2FP.BF16.F32.PACK_AB R19, R35, R32 ;  /* 0x000000202313723e */ /* 0x000fe400000010ff */
[----:B------:R-:W-:Y:S02]  /*50b0*/  F2FP.BF16.F32.PACK_AB R22, R42, R39 ;  /* 0x000000272a16723e */ /* 0x000fe400000010ff */
[----:B------:R-:W-:-:S02]  /*50c0*/  F2FP.BF16.F32.PACK_AB R23, R43, R40 ;  /* 0x000000282b17723e */ /* 0x000fc400000010ff */
[----:B------:R-:W-:Y:S02]  /*50d0*/  F2FP.BF16.F32.PACK_AB R24, R46, R41 ;  /* 0x000000292e18723e */ /* 0x000fe400000010ff */
[----:B------:R-:W-:Y:S02]  /*50e0*/  F2FP.BF16.F32.PACK_AB R25, R47, R44 ;  /* 0x0000002c2f19723e */ /* 0x000fe400000010ff */
        /* <DEDUP_REMOVED lines=8> */
[----:B----4-:R-:W-:Y:S02]  /*5170*/  F2FP.BF16.F32.PACK_AB R34, R91, R192 ;  /* 0x000000c05b22723e */ /* 0x010fe400000010ff */
[----:B---3--:R-:W-:Y:S01]  /*5180*/  F2FP.BF16.F32.PACK_AB R35, R73, R90 ;  /* 0x0000005a4923723e */ /* 0x008fe200000010ff */
[----:B------:R-:W-:Y:S06]  /*5190*/  @!P2 BRA `(.L_x_9) ;  /* 0x000000000004a947 */ /* 0x000fec0003800000 */
[----:B------:R0:W-:Y:S02]  /*51a0*/  STTM.x32 tmem[UR14+0x80], R4 ;  /* 0x00008004000079ed */ /* 0x0001e400082c000e */
.L_x_9:
[----:B-----5:R-:W-:Y:S01]  /*51b0*/  STS.U16 [R193+UR11+0x4000], R204 ;  /* 0x004000ccc1007988 */ /* 0x020fe2000800040b */
[----:B0-----:R-:W-:Y:S01]  /*51c0*/  FADD R4, -R72, -INF ;  /* 0xff80000048047421 */ /* 0x001fe20000000100 */
[----:B------:R-:W-:Y:S01]  /*51d0*/  FADD R192, R192, R37 ;  /* 0x00000025c0c07221 */ /* 0x000fe20000000000 */
[----:B------:R-:W-:Y:S01]  /*51e0*/  UIADD3 UR20, UPT, UPT, UR20, -0x40, URZ ;  /* 0xffffffc014147890 */ /* 0x000fe2000fffe0ff */
[----:B------:R-:W-:Y:S04]  /*51f0*/  STS.U16 [R193+UR11+0x4400], R200 ;  /* 0x004400c8c1007988 */ /* 0x000fe8000800040b */
[----:B------:R-:W-:Y:S04]  /*5200*/  STS.U16 [R193+UR11+0x4800], R218 ;  /* 0x004800dac1007988 */ /* 0x000fe8000800040b */
[----:B------:R-:W-:Y:S04]  /*5210*/  STS.U16 [R193+UR11+0x4c00], R216 ;  /* 0x004c00d8c1007988 */ /* 0x000fe8000800040b */
[----:B------:R-:W-:Y:S04]  /*5220*/  STS.U16 [R193+UR11+0x5000], R214 ;  /* 0x005000d6c1007988 */ /* 0x000fe8000800040b */
[----:B------:R-:W-:Y:S04]  /*5230*/  STS.U16 [R193+UR11+0x5400], R212 ;  /* 0x005400d4c1007988 */ /* 0x000fe8000800040b */
[----:B------:R-:W-:Y:S04]  /*5240*/  STS.U16 [R193+UR11+0x5800], R206 ;  /* 0x005800cec1007988 */ /* 0x000fe8000800040b */
[----:B------:R0:W-:Y:S04]  /*5250*/  STS.U16 [R193+UR11+0x5c00], R228 ;  /* 0x005c00e4c1007988 */ /* 0x0001e8000800040b */
[----:B------:R1:W-:Y:S04]  /*5260*/  STS.U16 [R71+UR11+0x4100], R226 ;  /* 0x004100e247007988 */ /* 0x0003e8000800040b */
[----:B------:R1:W-:Y:S01]  /*5270*/  STS.U16 [R71+UR11+0x4500], R224 ;  /* 0x004500e047007988 */ /* 0x0003e2000800040b */
[----:B0-----:R-:W-:-:S03]  /*5280*/  FMUL R193, R4, 1.4426950216293334961 ;  /* 0x3fb8aa3b04c17820 */ /* 0x001fc60000400000 */
[----:B------:R1:W-:Y:S04]  /*5290*/  STS.U16 [R71+UR11+0x4900], R222 ;  /* 0x004900de47007988 */ /* 0x0003e8000800040b */
[----:B------:R1:W-:Y:S01]  /*52a0*/  STS.U16 [R71+UR11+0x4d00], R220 ;  /* 0x004d00dc47007988 */ /* 0x0003e2000800040b */
[----:B------:R-:W0:Y:S03]  /*52b0*/  MUFU.EX2 R193, R193 ;  /* 0x000000c100c17308 */ /* 0x000e260000000800 */
        /* <DEDUP_REMOVED lines=20> */
[----:B------:R-:W2:Y:S02]  /*5400*/  FENCE.VIEW.ASYNC.T ;  /* 0x00000000000073c6 */ /* 0x000ea40000000200 */
[----:B--2---:R-:W-:Y:S06]  /*5410*/  BAR.SYNC.DEFER_BLOCKING 0x0 ;  /* 0x0000000000007b1d */ /* 0x004fec0000010000 */
[----:B------:R-:W2:Y:S01]  /*5420*/  LDTM.x64 R4, tmem[UR14] ;  /* 0x0000000e000479ee */ /* 0x000ea20008340000 */
[----:B------:R-:W-:Y:S01]  /*5430*/  NOP ;  /* 0x0000000000007918 */ /* 0x000fe20000000000 */
[----:B01----:R-:W-:Y:S05]  /*5440*/  @!P2 BRA `(.L_x_10) ;  /* 0x000000040004a947 */ /* 0x003fea0003800000 */
[C---:B--2---:R-:W-:Y:S01]  /*5450*/  FMUL R4, R193.reuse, R4 ;  /* 0x00000004c1047220 */ /* 0x044fe20000400000 */
[C---:B------:R-:W-:Y:S01]  /*5460*/  FMUL R5, R193.reuse, R5 ;  /* 0x00000005c1057220 */ /* 0x040fe20000400000 */
        /* <DEDUP_REMOVED lines=61> */
[----:B------:R-:W-:-:S04]  /*5840*/  FMUL R67, R193, R67 ;  /* 0x00000043c1437220 */ /* 0x000fc80000400000 */
[----:B------:R0:W-:Y:S03]  /*5850*/  STTM.x64 tmem[UR14], R4 ;  /* 0x00000004000079ed */ /* 0x0001e6000834000e */
.L_x_10:
[----:B--2---:R-:W1:Y:S02]  /*5860*/  FENCE.VIEW.ASYNC.T ;  /* 0x00000000000073c6 */ /* 0x004e640000000200 */
[----:B-1----:R-:W-:Y:S01]  /*5870*/  BAR.SYNC.DEFER_BLOCKING 0x0 ;  /* 0x0000000000007b1d */ /* 0x002fe20000010000 */
[----:B------:R-:W-:Y:S01]  /*5880*/  FADD R91, R91, R192 ;  /* 0x000000c05b5b7221 */ /* 0x000fe20000000000 */
[----:B------:R-:W-:Y:S02]  /*5890*/  UISETP.GE.AND UP1, UPT, UR20, 0x1, UPT ;  /* 0x000000011400788c */ /* 0x000fe4000bf26270 */
[----:B------:R-:W-:Y:S01]  /*58a0*/  UIADD3 UR21, UPT, UPT, UR12, 0x80, URZ ;  /* 0x000000800c157890 */ /* 0x000fe2000fffe0ff */
[----:B------:R-:W-:-:S04]  /*58b0*/  FADD R90, R90, R91 ;  /* 0x0000005b5a5a7221 */ /* 0x000fc80000000000 */
[----:B------:R-:W-:-:S04]  /*58c0*/  FADD R90, R73, R90 ;  /* 0x0000005a495a7221 */ /* 0x000fc80000000000 */
[----:B------:R-:W-:Y:S01]  /*58d0*/  FADD R90, R193, R90 ;  /* 0x0000005ac15a7221 */ /* 0x000fe20000000000 */
[----:B------:R1:W-:Y:S06]  /*58e0*/  MEMBAR.ALL.CTA ;  /* 0x0000000000007992 */ /* 0x0003ec0000008000 */
[----:B-1----:R-:W1:Y:S02]  /*58f0*/  FENCE.VIEW.ASYNC.S ;  /* 0x00000000000073c6 */ /* 0x002e640000000000 */
[----:B-1----:R-:W-:Y:S06]  /*5900*/  BAR.SYNC.DEFER_BLOCKING 0x0 ;  /* 0x0000000000007b1d */ /* 0x002fec0000010000 */
[----:B------:R-:W-:Y:S05]  /*5910*/  @!P3 BRA `(.L_x_11) ;  /* 0x00000000007cb947 */ /* 0x000fea0003800000 */
[----:B------:R-:W-:Y:S01]  /*5920*/  UIADD3 UR5, UPT, UPT, UR11, 0x4000, URZ ;  /* 0x000040000b057890 */ /* 0x000fe2000fffe0ff */
[----:B------:R-:W-:Y:S01]  /*5930*/  UMOV UR4, URZ ;  /* 0x000000ff00047c82 */ /* 0x000fe20008000000 */
[----:B------:R-:W-:Y:S02]  /*5940*/  UIADD3 UR7, UPT, UPT, UR12, 0x88, URZ ;  /* 0x000000880c077890 */ /* 0x000fe4000fffe0ff */
[----:B------:R-:W-:Y:S02]  /*5950*/  USHF.R.U32.HI UR5, URZ, 0x4, UR5 ;  /* 0x00000004ff057899 */ /* 0x000fe40008011605 */
[----:B------:R-:W-:Y:S02]  /*5960*/  UIADD3 UR16, UPT, UPT, UR12, 0x90, URZ ;  /* 0x000000900c107890 */ /* 0x000fe4000fffe0ff */
[----:B------:R-:W-:Y:S02]  /*5970*/  USGXT.U32 UR8, UR5, 0xe ;  /* 0x0000000e0508789a */ /* 0x000fe40008000000 */
[----:B------:R-:W-:-:S02]  /*5980*/  UIADD3 UR17, UPT, UPT, UR12, 0x98, URZ ;  /* 0x000000980c117890 */ /* 0x000fc4000fffe0ff */
[----:B------:R-:W-:Y:S01]  /*5990*/  UIADD3 UR24, UP2, UPT, UR8, 0x2, URZ ;  /* 0x0000000208187890 */ /* 0x000fe2000ff5e0ff */
[----:B------:R-:W-:Y:S01]  /*59a0*/  UMOV UR22, 0x0 ;  /* 0x0000000000167882 */ /* 0x000fe20000000000 */
[----:B------:R-:W-:Y:S02]  /*59b0*/  UMOV UR23, 0x8100490 ;  /* 0x0810049000177882 */ /* 0x000fe40000000000 */
[----:B------:R-:W-:Y:S02]  /*59c0*/  UIADD3.X UR25, UPT, UPT, UR4, 0x40004040, URZ, UP2, !UPT ;  /* 0x4000404004197890 */ /* 0x000fe400097fe4ff */
[----:B------:R-:W-:Y:S02]  /*59d0*/  UIADD3 UR28, UP2, UPT, UR24, 0x2, URZ ;  /* 0x00000002181c7890 */ /* 0x000fe4000ff5e0ff */
[----:B------:R-:W-:Y:S02]  /*59e0*/  UIADD3 UR34, UP3, UPT, UR24, 0x4, URZ ;  /* 0x0000000418227890 */ /* 0x000fe4000ff7e0ff */
[----:B------:R-:W-:-:S02]  /*59f0*/  UIADD3.X UR29, UPT, UPT, UR25, URZ, URZ, UP2, !UPT ;  /* 0x000000ff191d7290 */ /* 0x000fc400097fe4ff */
[----:B------:R-:W-:Y:S01]  /*5a00*/  UIADD3.X UR35, UPT, UPT, UR25, URZ, URZ, UP3, !UPT ;  /* 0x000000ff19237290 */ /* 0x000fe20009ffe4ff */
[----:B------:R-:W-:Y:S01]  /*5a10*/  UMOV UR9, 0x40004040 ;  /* 0x4000404000097882 */ /* 0x000fe20000000000 */
[----:B------:R-:W-:Y:S01]  /*5a20*/  UMOV UR26, 0x0 ;  /* 0x00000000001a7882 */ /* 0x000fe20000000000 */
[----:B------:R-:W-:Y:S01]  /*5a30*/  UMOV UR27, 0x8100490 ;  /* 0x08100490001b7882 */ /* 0x000fe20000000000 */
[----:B------:R-:W-:Y:S01]  /*5a40*/  UMOV UR30, 0x0 ;  /* 0x00000000001e7882 */ /* 0x000fe20000000000 */
[----:B------:R-:W-:Y:S01]  /*5a50*/  UMOV UR31, 0x8100490 ;  /* 0x08100490001f7882 */ /* 0x000fe20000000000 */
[----:B------:R-:W-:Y:S01]  /*5a60*/  UMOV UR4, UR15 ;  /* 0x0000000f00047c82 */ /* 0x000fe20008000000 */
[----:B------:R-:W-:Y:S01]  /*5a70*/  UMOV UR5, URZ ;  /* 0x000000ff00057c82 */ /* 0x000fe20008000000 */
[----:B------:R1:W-:Y:S01]  /*5a80*/  UTCHMMA tmem[UR21], gdesc[UR8], tmem[UR12], tmem[UR22], idesc[UR23], UPT ;  /* 0x00ff1608150079ea */ /* 0x0003e2000b80000c */
[----:B------:R-:W-:Y:S01]  /*5a90*/  UMOV UR36, 0x0 ;  /* 0x0000000000247882 */ /* 0x000fe20000000000 */
[----:B------:R-:W-:Y:S01]  /*5aa0*/  UMOV UR37, 0x8100490 ;  /* 0x0810049000257882 */ /* 0x000fe20000000000 */
[----:B------:R1:W-:Y:S01]  /*5ab0*/  UTCHMMA tmem[UR7], gdesc[UR24], tmem[UR12], tmem[UR26], idesc[UR27], UPT ;  /* 0x00ff1a18070079ea */ /* 0x0003e2000b80000c */
[----:B------:R-:W-:Y:S01]  /*5ac0*/  UMOV UR4, UR4 ;  /* 0x0000000400047c82 */ /* 0x000fe20008000000 */
[----:B------:R1:W-:Y:S01]  /*5ad0*/  UTCHMMA tmem[UR16], gdesc[UR28], tmem[UR12], tmem[UR30], idesc[UR31], UPT ;  /* 0x00ff1e1c100079ea */ /* 0x0003e2000b80000c */
[----:B------:R1:W-:Y:S01]  /*5ae0*/  UTCHMMA tmem[UR17], gdesc[UR34], tmem[UR12], tmem[UR36], idesc[UR37], UPT ;  /* 0x00ff2422110079ea */ /* 0x0003e2000b80000c */
[----:B------:R1:W-:Y:S01]  /*5af0*/  UTCBAR [UR4], URZ ;  /* 0x000000ff040073e9 */ /* 0x0003e200080000ff */
[----:B------:R-:W-:Y:S01]  /*5b00*/  NOP ;  /* 0x0000000000007918 */ /* 0x000fe20000000000 */
.L_x_11:
[----:B------:R-:W-:Y:S01]  /*5b10*/  FSEL R72, R72, -INF , P2 ;  /* 0xff80000048487808 */ /* 0x000fe20001000000 */
[----:B------:R-:W-:Y:S01]  /*5b20*/  UMOV UR5, URZ ;  /* 0x000000ff00057c82 */ /* 0x000fe20008000000 */
[----:B------:R-:W-:Y:S01]  /*5b30*/  FSEL R73, R90, 1, P2 ;  /* 0x3f8000005a497808 */ /* 0x000fe20001000000 */
[----:B------:R-:W-:Y:S06]  /*5b40*/  BRA.U !UP1, `(.L_x_12) ;  /* 0x0000003109107547 */ /* 0x000fec000b800000 */
[----:B-1----:R-:W1:Y:S01]  /*5b50*/  LDCU UR23, c[0x0][0x3d4] ;  /* 0x00007a80ff1777ac */ /* 0x002e620008000800 */
[----:B------:R-:W-:Y:S01]  /*5b60*/  HFMA2 R204, -RZ, RZ, 0, 0 ;  /* 0x00000000ffcc7431 */ /* 0x000fe200000001ff */
[----:B------:R-:W-:Y:S01]  /*5b70*/  MOV R219, R72 ;  /* 0x0000004800db7202 */ /* 0x000fe20000000f00 */
[----:B------:R-:W2:Y:S01]  /*5b80*/  LDCU UR24, c[0x0][0x3c4] ;  /* 0x00007880ff1877ac */ /* 0x000ea20008000800 */
[----:B------:R-:W-:Y:S02]  /*5b90*/  USHF.R.U32.HI UR22, URZ, 0x4, UR6 ;  /* 0x00000004ff167899 */ /* 0x000fe40008011606 */
[----:B------:R-:W-:Y:S02]  /*5ba0*/  UIADD3 UR7, UPT, UPT, UR11, 0x8000, URZ ;  /* 0x000080000b077890 */ /* 0x000fe4000fffe0ff */
[----:B------:R-:W-:Y:S02]  /*5bb0*/  USHF.R.U32.HI UR18, URZ, 0x4, UR11 ;  /* 0x00000004ff127899 */ /* 0x000fe4000801160b */
[----:B------:R-:W-:-:S02]  /*5bc0*/  USGXT.U32 UR22, UR22, 0xe ;  /* 0x0000000e1616789a */ /* 0x000fc40008000000 */
[----:B------:R-:W-:Y:S02]  /*5bd0*/  USHF.R.U32.HI UR7, URZ, 0x4, UR7 ;  /* 0x00000004ff077899 */ /* 0x000fe40008011607 */
[----:B------:R-:W-:Y:S02]  /*5be0*/  USGXT.U32 UR18, UR18, 0xe ;  /* 0x0000000e1212789a */ /* 0x000fe40008000000 */
[----:B------:R-:W-:Y:S02]  /*5bf0*/  UIADD3 UR16, UP2, UPT, UR22, 0x2, URZ ;  /* 0x0000000216107890 */ /* 0x000fe4000ff5e0ff */
[----:B------:R-:W-:Y:S01]  /*5c00*/  USGXT.U32 UR28, UR7, 0xe ;  /* 0x0000000e071c789a */ /* 0x000fe20008000000 */
[----:B------:R-:W-:Y:S01]  /*5c10*/  UMOV UR4, URZ ;  /* 0x000000ff00047c82 */ /* 0x000fe20008000000 */
[----:B------:R-:W-:Y:S02]  /*5c20*/  ULOP3.LUT UR26, UR18, 0x2000000, URZ, 0xfc, !UPT ;  /* 0x02000000121a7892 */ /* 0x000fe4000f8efcff */
[----:B-1----:R-:W-:-:S02]  /*5c30*/  USHF.L.U32 UR23, UR23, 0x6, URZ ;  /* 0x0000000617177899 */ /* 0x002fc400080006ff */
[----:B--2---:R-:W-:Y:S02]  /*5c40*/  USHF.L.U32 UR24, UR24, 0x6, URZ ;  /* 0x0000000618187899 */ /* 0x004fe400080006ff */
[----:B------:R-:W-:Y:S02]  /*5c50*/  UIADD3 UR18, UP3, UPT, UR18, 0x2000080, URZ ;  /* 0x0200008012127890 */ /* 0x000fe4000ff7e0ff */
[----:B------:R-:W-:Y:S01]  /*5c60*/  UIADD3.X UR17, UPT, UPT, UR4, 0x40004040, URZ, UP2, !UPT ;  /* 0x4000404004117890 */ /* 0x000fe200097fe4ff */
[----:B------:R-:W-:Y:S01]  /*5c70*/  MOV R91, UR23 ;  /* 0x00000017005b7c02 */ /* 0x000fe20008000f00 */
[----:B------:R-:W-:Y:S01]  /*5c80*/  UIADD3 UR40, UP2, UPT, UR28, 0x2, URZ ;  /* 0x000000021c287890 */ /* 0x000fe2000ff5e0ff */
[----:B------:R-:W-:Y:S01]  /*5c90*/  MOV R90, UR24 ;  /* 0x00000018005a7c02 */ /* 0x000fe20008000f00 */
[----:B------:R-:W-:Y:S01]  /*5ca0*/  UMOV UR6, URZ ;  /* 0x000000ff00067c82 */ /* 0x000fe20008000000 */
[----:B------:R-:W-:Y:S01]  /*5cb0*/  UMOV UR5, URZ ;  /* 0x000000ff00057c82 */ /* 0x000fe20008000000 */
[----:B------:R-:W-:-:S02]  /*5cc0*/  UISETP.NE.U32.AND UP1, UPT, UR19, URZ, UPT ;  /* 0x000000ff1300728c */ /* 0x000fc4000bf25070 */
[----:B------:R-:W-:Y:S02]  /*5cd0*/  UIADD3.X UR19, UPT, UPT, UR6, 0x40004040, URZ, UP3, !UPT ;  /* 0x4000404006137890 */ /* 0x000fe40009ffe4ff */
[----:B------:R-:W-:Y:S02]  /*5ce0*/  UIADD3 UR42, UP3, UPT, UR18, 0x80, URZ ;  /* 0x00000080122a7890 */ /* 0x000fe4000ff7e0ff */
[----:B------:R-:W-:Y:S02]  /*5cf0*/  UIADD3 UR38, UP4, UPT, UR18, 0x100, URZ ;  /* 0x0000010012267890 */ /* 0x000fe4000ff9e0ff */
[----:B------:R-:W-:Y:S01]  /*5d00*/  UIADD3.X UR41, UPT, UPT, UR5, 0x40004040, URZ, UP2, !UPT ;  /* 0x4000404005297890 */ /* 0x000fe200097fe4ff */
[----:B------:R-:W1:Y:S01]  /*5d10*/  LDCU UR52, c[0x0][0x3a8] ;  /* 0x00007500ff3477ac */ /* 0x000e620008000800 */
[----:B------:R-:W-:Y:S02]  /*5d20*/  UIADD3.X UR43, UPT, UPT, UR19, URZ, URZ, UP3, !UPT ;  /* 0x000000ff132b7290 */ /* 0x000fe40009ffe4ff */
[----:B------:R-:W-:-:S02]  /*5d30*/  UIADD3.X UR39, UPT, UPT, UR19, URZ, URZ, UP4, !UPT ;  /* 0x000000ff13277290 */ /* 0x000fc4000a7fe4ff */
[----:B------:R-:W-:Y:S02]  /*5d40*/  UIADD3.64 UR44, UPT, UPT, UR16, 0x2, URZ ;  /* 0x00000002102c7897 */ /* 0x000fe4000fffe0ff */
[----:B------:R-:W-:Y:S02]  /*5d50*/  UIADD3.64 UR46, UPT, UPT, UR16, 0x4, URZ ;  /* 0x00000004102e7897 */ /* 0x000fe4000fffe0ff */
[----:B------:R-:W-:Y:S02]  /*5d60*/  UIADD3.64 UR48, UPT, UPT, UR40, 0x2, URZ ;  /* 0x0000000228307897 */ /* 0x000fe4000fffe0ff */
[----:B------:R-:W-:Y:S01]  /*5d70*/  UIADD3.64 UR50, UPT, UPT, UR40, 0x4, URZ ;  /* 0x0000000428327897 */ /* 0x000fe2000fffe0ff */
[----:B------:R-:W-:-:S11]  /*5d80*/  UMOV UR25, 0x1 ;  /* 0x0000000100197882 */ /* 0x000fd60000000000 */
.L_x_17:
[----:B0-----:R-:W-:-:S04]  /*5d90*/  IMAD.WIDE R4, R90, 0x2, R188 ;  /* 0x000000025a047825 */ /* 0x001fc800078e02bc */
[C---:B------:R-:W-:Y:S01]  /*5da0*/  IMAD.WIDE R8, R90.reuse, 0x2, R172 ;  /* 0x000000025a087825 */ /* 0x040fe200078e02ac */
[----:B------:R0:W2:Y:S03]  /*5db0*/  LDG.E.U16 R24, desc[UR32][R4.64] ;  /* 0x0000002004187981 */ /* 0x0000a6000c1e1500 */
[C---:B------:R-:W-:Y:S01]  /*5dc0*/  IMAD.WIDE R12, R90.reuse, 0x2, R164 ;  /* 0x000000025a0c7825 */ /* 0x040fe200078e02a4 */
[----:B------:R3:W4:Y:S03]  /*5dd0*/  LDG.E.U16 R30, desc[UR32][R8.64] ;  /* 0x00000020081e7981 */ /* 0x000726000c1e1500 */
        /* <DEDUP_REMOVED lines=10> */
[C---:B0-----:R-:W-:Y:S01]  /*5e80*/  IMAD.WIDE R4, R90.reuse, 0x2, R186 ;  /* 0x000000025a047825 */ /* 0x041fe200078e02ba */
[----:B------:R-:W4:Y:S03]  /*5e90*/  LDG.E.U16 R39, desc[UR32][R18.64] ;  /* 0x0000002012277981 */ /* 0x000f26000c1e1500 */
[C---:B---3--:R-:W-:Y:S01]  /*5ea0*/  IMAD.WIDE R8, R90.reuse, 0x2, R178 ;  /* 0x000000025a087825 */ /* 0x048fe200078e02b2 */
[----:B------:R0:W3:Y:S03]  /*5eb0*/  LDG.E.U16 R26, desc[UR32][R4.64] ;  /* 0x00000020041a7981 */ /* 0x0000e6000c1e1500 */
[C---:B------:R-:W-:Y:S01]  /*5ec0*/  IMAD.WIDE R14, R90.reuse, 0x2, R162 ;  /* 0x000000025a0e7825 */ /* 0x040fe200078e02a2 */
[----:B------:R0:W3:Y:S03]  /*5ed0*/  LDG.E.U16 R28, desc[UR32][R8.64] ;  /* 0x00000020081c7981 */ /* 0x0000e6000c1e1500 */
[C---:B-----5:R-:W-:Y:S01]  /*5ee0*/  IMAD.WIDE R12, R90.reuse, 0x2, R154 ;  /* 0x000000025a0c7825 */ /* 0x060fe200078e029a */
[----:B------:R-:W5:Y:S03]  /*5ef0*/  LDG.E.U16 R34, desc[UR32][R14.64] ;  /* 0x000000200e227981 */ /* 0x000f66000c1e1500 */
[C---:B-1----:R-:W-:Y:S01]  /*5f00*/  IMAD.WIDE R16, R90.reuse, 0x2, R146 ;  /* 0x000000025a107825 */ /* 0x042fe200078e0292 */
[----:B------:R1:W5:Y:S03]  /*5f10*/  LDG.E.U16 R38, desc[UR32][R12.64] ;  /* 0x000000200c267981 */ /* 0x000366000c1e1500 */
[C---:B------:R-:W-:Y:S01]  /*5f20*/  IMAD.WIDE R22, R90.reuse, 0x2, R130 ;  /* 0x000000025a167825 */ /* 0x040fe200078e0282 */
[----:B------:R0:W5:Y:S03]  /*5f30*/  LDG.E.U16 R40, desc[UR32][R16.64] ;  /* 0x0000002010287981 */ /* 0x000166000c1e1500 */
[----:B------:R-:W-:-:S02]  /*5f40*/  IMAD.WIDE R20, R90, 0x2, R138 ;  /* 0x000000025a147825 */ /* 0x000fc400078e028a */
[----:B------:R-:W5:Y:S02]  /*5f50*/  LDG.E.U16 R22, desc[UR32][R22.64] ;  /* 0x0000002016167981 */ /* 0x000f64000c1e1500 */
[C---:B------:R-:W-:Y:S02]  /*5f60*/  IMAD.WIDE R10, R90.reuse, 0x2, R170 ;  /* 0x000000025a0a7825 */ /* 0x040fe400078e02aa */
[----:B------:R1:W5:Y:S02]  /*5f70*/  LDG.E.U16 R42, desc[UR32][R20.64] ;  /* 0x00000020142a7981 */ /* 0x000364000c1e1500 */
[C---:B------:R-:W-:Y:S02]  /*5f80*/  IMAD.WIDE R6, R90.reuse, 0x2, R184 ;  /* 0x000000025a067825 */ /* 0x040fe400078e02b8 */
[----:B------:R-:W5:Y:S02]  /*5f90*/  LDG.E.U16 R32, desc[UR32][R10.64] ;  /* 0x000000200a207981 */ /* 0x000f64000c1e1500 */
[----:B0-----:R-:W-:-:S02]  /*5fa0*/  IMAD.WIDE R4, R90, 0x2, R176 ;  /* 0x000000025a047825 */ /* 0x001fc400078e02b0 */
[----:B------:R-:W5:Y:S02]  /*5fb0*/  LDG.E.U16 R25, desc[UR32][R6.64] ;  /* 0x0000002006197981 */ /* 0x000f64000c1e1500 */
[C---:B------:R-:W-:Y:S02]  /*5fc0*/  IMAD.WIDE R8, R90.reuse, 0x2, R168 ;  /* 0x000000025a087825 */ /* 0x040fe400078e02a8 */
[----:B------:R0:W5:Y:S02]  /*5fd0*/  LDG.E.U16 R29, desc[UR32][R4.64] ;  /* 0x00000020041d7981 */ /* 0x000164000c1e1500 */
[C---:B-1----:R-:W-:Y:S02]  /*5fe0*/  IMAD.WIDE R12, R90.reuse, 0x2, R160 ;  /* 0x000000025a0c7825 */ /* 0x042fe400078e02a0 */
[----:B------:R1:W5:Y:S02]  /*5ff0*/  LDG.E.U16 R31, desc[UR32][R8.64] ;  /* 0x00000020081f7981 */ /* 0x000364000c1e1500 */
[----:B------:R-:W-:-:S02]  /*6000*/  IMAD.WIDE R14, R90, 0x2, R152 ;  /* 0x000000025a0e7825 */ /* 0x000fc400078e0298 */
[----:B------:R0:W5:Y:S02]  /*6010*/  LDG.E.U16 R35, desc[UR32][R12.64] ;  /* 0x000000200c237981 */ /* 0x000164000c1e1500 */
[C---:B------:R-:W-:Y:S02]  /*6020*/  IMAD.WIDE R18, R90.reuse, 0x2, R144 ;  /* 0x000000025a127825 */ /* 0x040fe400078e0290 */
[----:B------:R0:W5:Y:S02]  /*6030*/  LDG.E.U16 R37, desc[UR32][R14.64] ;  /* 0x000000200e257981 */ /* 0x000164000c1e1500 */
[C---:B------:R-:W-:Y:S02]  /*6040*/  IMAD.WIDE R16, R90.reuse, 0x2, R136 ;  /* 0x000000025a107825 */ /* 0x040fe400078e0288 */
[----:B------:R-:W5:Y:S02]  /*6050*/  LDG.E.U16 R23, desc[UR32][R18.64] ;  /* 0x0000002012177981 */ /* 0x000f64000c1e1500 */
[----:B------:R-:W-:-:S02]  /*6060*/  IMAD.WIDE R20, R90, 0x2, R128 ;  /* 0x000000025a147825 */ /* 0x000fc400078e0280 */
[----:B------:R1:W5:Y:S02]  /*6070*/  LDG.E.U16 R43, desc[UR32][R16.64] ;  /* 0x00000020102b7981 */ /* 0x000364000c1e1500 */
[C---:B0-----:R-:W-:Y:S02]  /*6080*/  IMAD.WIDE R4, R90.reuse, 0x2, R182 ;  /* 0x000000025a047825 */ /* 0x041fe400078e02b6 */
[----:B------:R-:W5:Y:S02]  /*6090*/  LDG.E.U16 R21, desc[UR32][R20.64] ;  /* 0x0000002014157981 */ /* 0x000f64000c1e1500 */
[C---:B------:R-:W-:Y:S02]  /*60a0*/  IMAD.WIDE R6, R90.reuse, 0x2, R174 ;  /* 0x000000025a067825 */ /* 0x040fe400078e02ae */
[----:B------:R0:W5:Y:S02]  /*60b0*/  LDG.E.U16 R4, desc[UR32][R4.64] ;  /* 0x0000002004047981 */ /* 0x000164000c1e1500 */
[----:B------:R-:W-:-:S02]  /*60c0*/  IMAD.WIDE R10, R90, 0x2, R166 ;  /* 0x000000025a0a7825 */ /* 0x000fc400078e02a6 */
[----:B------:R-:W5:Y:S02]  /*60d0*/  LDG.E.U16 R6, desc[UR32][R6.64] ;  /* 0x0000002006067981 */ /* 0x000f64000c1e1500 */
[C---:B-1----:R-:W-:Y:S02]  /*60e0*/  IMAD.WIDE R8, R90.reuse, 0x2, R158 ;  /* 0x000000025a087825 */ /* 0x042fe400078e029e */
[----:B------:R-:W5:Y:S02]  /*60f0*/  LDG.E.U16 R10, desc[UR32][R10.64] ;  /* 0x000000200a0a7981 */ /* 0x000f64000c1e1500 */
[C---:B------:R-:W-:Y:S02]  /*6100*/  IMAD.WIDE R12, R90.reuse, 0x2, R150 ;  /* 0x000000025a0c7825 */ /* 0x040fe400078e0296 */
[----:B------:R-:W5:Y:S02]  /*6110*/  LDG.E.U16 R8, desc[UR32][R8.64] ;  /* 0x0000002008087981 */ /* 0x000f64000c1e1500 */
[----:B------:R-:W-:-:S02]  /*6120*/  IMAD.WIDE R14, R90, 0x2, R142 ;  /* 0x000000025a0e7825 */ /* 0x000fc400078e028e */
[----:B------:R-:W5:Y:S02]  /*6130*/  LDG.E.U16 R12, desc[UR32][R12.64] ;  /* 0x000000200c0c7981 */ /* 0x000f64000c1e1500 */
[C---:B------:R-:W-:Y:S02]  /*6140*/  IMAD.WIDE R16, R90.reuse, 0x2, R134 ;  /* 0x000000025a107825 */ /* 0x040fe400078e0286 */
[----:B------:R-:W5:Y:S02]  /*6150*/  LDG.E.U16 R14, desc[UR32][R14.64] ;  /* 0x000000200e0e7981 */ /* 0x000f64000c1e1500 */
[----:B------:R-:W-:Y:S02]  /*6160*/  IMAD.WIDE R18, R90, 0x2, R126 ;  /* 0x000000025a127825 */ /* 0x000fe400078e027e */
[----:B------:R-:W5:Y:S04]  /*6170*/  LDG.E.U16 R16, desc[UR32][R16.64] ;  /* 0x0000002010107981 */ /* 0x000f68000c1e1500 */
[----:B------:R-:W5:Y:S01]  /*6180*/  LDG.E.U16 R18, desc[UR32][R18.64] ;  /* 0x0000002012127981 */ /* 0x000f62000c1e1500 */
[----:B0-----:R-:W-:Y:S01]  /*6190*/  SHF.L.U32 R5, R3, 0x1, RZ ;  /* 0x0000000103057819 */ /* 0x001fe200000006ff */
[----:B------:R-:W-:-:S02]  /*61a0*/  UMOV UR8, 0x1 ;  /* 0x0000000100087882 */ /* 0x000fc40000000000 */
[----:B------:R-:W-:-:S04]  /*61b0*/  @!UP0 UIADD3 UR8, UPT, UPT, -UR8, 0x100000, URZ ;  /* 0x0010000008088890 */ /* 0x000fc8000fffe1ff */
[----:B------:R-:W-:Y:S02]  /*61c0*/  @!UP0 USHF.L.U32 UR9, UR8, 0xb, URZ ;  /* 0x0000000b08098899 */ /* 0x000fe400080006ff */
[----:B------:R-:W-:Y:S01]  /*61d0*/  @!UP0 USHF.L.U32 UR8, UR8, 0x1, URZ ;  /* 0x0000000108088899 */ /* 0x000fe200080006ff */
[----:B------:R-:W-:Y:S01]  /*61e0*/  LOP3.LUT R5, R5, 0x90, R2, 0x78, !PT ;  /* 0x0000009005057812 */ /* 0x000fe200078e7802 */
[----:B------:R-:W-:-:S04]  /*61f0*/  VOTEU.ALL UP2, P1 ;  /* 0x0000000000ff7886 */ /* 0x000fc80000840000 */
[----:B--2---:R0:W-:Y:S04]  /*6200*/  STS.U16 [R5+UR11+0x6000], R24 ;  /* 0x0060001805007988 */ /* 0x0041e8000800040b */
[----:B----4-:R0:W-:Y:S04]  /*6210*/  STS.U16 [R5+UR11+0x6800], R30 ;  /* 0x0068001e05007988 */ /* 0x0101e8000800040b */
[----:B------:R0:W-:Y:S04]  /*6220*/  STS.U16 [R5+UR11+0x6c00], R33 ;  /* 0x006c002105007988 */ /* 0x0001e8000800040b */
[----:B------:R0:W-:Y:S04]  /*6230*/  STS.U16 [R5+UR11+0x7000], R36 ;  /* 0x0070002405007988 */ /* 0x0001e8000800040b */
[----:B------:R0:W-:Y:S04]  /*6240*/  STS.U16 [R5+UR11+0x7c00], R44 ;  /* 0x007c002c05007988 */ /* 0x0001e8000800040b */
[----:B------:R0:W-:Y:S04]  /*6250*/  STS.U16 [R5+UR11+0x7800], R41 ;  /* 0x0078002905007988 */ /* 0x0001e8000800040b */
[----:B------:R0:W-:Y:S04]  /*6260*/  STS.U16 [R5+UR11+0x6400], R27 ;  /* 0x0064001b05007988 */ /* 0x0001e8000800040b */
[----:B------:R0:W-:Y:S04]  /*6270*/  STS.U16 [R5+UR11+0x7400], R39 ;  /* 0x0074002705007988 */ /* 0x0001e8000800040b */
[----:B---3--:R0:W-:Y:S04]  /*6280*/  STS.U16 [R71+UR11+0x6100], R26 ;  /* 0x0061001a47007988 */ /* 0x0081e8000800040b */
[----:B------:R0:W-:Y:S04]  /*6290*/  STS.U16 [R71+UR11+0x6500], R28 ;  /* 0x0065001c47007988 */ /* 0x0001e8000800040b */
[----:B-----5:R0:W-:Y:S04]  /*62a0*/  STS.U16 [R71+UR11+0x6d00], R34 ;  /* 0x006d002247007988 */ /* 0x0201e8000800040b */
        /* <DEDUP_REMOVED lines=21> */
[----:B------:R1:W-:Y:S06]  /*6400*/  MEMBAR.ALL.CTA ;  /* 0x0000000000007992 */ /* 0x0003ec0000008000 */
[----:B-1----:R-:W-:Y:S04]  /*6410*/  FENCE.VIEW.ASYNC.S ;  /* 0x00000000000073c6 */ /* 0x002fe80000000000 */
[----:B------:R-:W1:Y:S02]  /*6420*/  FENCE.VIEW.ASYNC.S ;  /* 0x00000000000073c6 */ /* 0x000e640000000000 */
[----:B-1----:R0:W1:Y:S02]  /*6430*/  @!UP2 SYNCS.EXCH.64 URZ, [UR11+0xa010], UR8 ;  /* 0x00a010080bffa5b2 */ /* 0x0020640008000100 */
[----:B-1----:R-:W-:Y:S06]  /*6440*/  BAR.SYNC.DEFER_BLOCKING 0x0 ;  /* 0x0000000000007b1d */ /* 0x002fec0000010000 */
[----:B0-----:R-:W-:Y:S05]  /*6450*/  BRA.U UP1, `(.L_x_13) ;  /* 0x0000000101507547 */ /* 0x001fea000b800000 */
[----:B------:R-:W-:Y:S01]  /*6460*/  UIADD3 UR8, UPT, UPT, UR11, 0xa010, URZ ;  /* 0x0000a0100b087890 */ /* 0x000fe2000fffe0ff */
[----:B------:R-:W-:Y:S01]  /*6470*/  UMOV UR27, 0x40004040 ;  /* 0x40004040001b7882 */ /* 0x000fe20000000000 */
[----:B------:R-:W-:Y:S01]  /*6480*/  UMOV UR30, UR22 ;  /* 0x00000016001e7c82 */ /* 0x000fe20008000000 */
[----:B------:R-:W-:Y:S01]  /*6490*/  UMOV UR31, 0x40004040 ;  /* 0x40004040001f7882 */ /* 0x000fe20000000000 */
[----:B------:R-:W-:Y:S01]  /*64a0*/  UMOV UR34, 0x0 ;  /* 0x0000000000227882 */ /* 0x000fe20000000000 */
[----:B------:R-:W-:Y:S01]  /*64b0*/  UMOV UR35, 0x8108490 ;  /* 0x0810849000237882 */ /* 0x000fe20000000000 */
[----:B------:R-:W-:Y:S01]  /*64c0*/  UMOV UR36, 0x0 ;  /* 0x0000000000247882 */ /* 0x000fe20000000000 */
[----:B------:R-:W-:Y:S01]  /*64d0*/  UMOV UR37, 0x8108490 ;  /* 0x0810849000257882 */ /* 0x000fe20000000000 */
[----:B------:R-:W-:Y:S01]  /*64e0*/  UMOV UR54, 0x0 ;  /* 0x0000000000367882 */ /* 0x000fe20000000000 */
[----:B------:R-:W-:Y:S01]  /*64f0*/  UMOV UR55, 0x8108490 ;  /* 0x0810849000377882 */ /* 0x000fe20000000000 */
[----:B------:R0:W-:Y:S01]  /*6500*/  UTCHMMA gdesc[UR26], gdesc[UR30], tmem[UR13], tmem[UR34], idesc[UR35], !UPT ;  /* 0x00ff221e1a0075ea */ /* 0x0001e2000f80000d */
[----:B------:R-:W-:Y:S01]  /*6510*/  UMOV UR9, URZ ;  /* 0x000000ff00097c82 */ /* 0x000fe20008000000 */
        /* <DEDUP_REMOVED lines=8> */
.L_x_13:
[----:B------:R-:W1:Y:S02]  /*65a0*/  SYNCS.PHASECHK.TRANS64.TRYWAIT P2, [UR11+0xa010], RZ ;  /* 0x00a010ffff0075a7 */ /* 0x000e64000804110b */
[----:B-1----:R-:W-:Y:S05]  /*65b0*/  @!P2 BRA `(.L_x_14) ;  /* 0x0000004c00b0a947 */ /* 0x002fea0003800000 */
.L_x_23:
[----:B------:R-:W-:Y:S06]  /*65c0*/  BAR.SYNC.DEFER_BLOCKING 0x0 ;  /* 0x0000000000007b1d */ /* 0x000fec0000010000 */
[----:B------:R-:W1:Y:S01]  /*65d0*/  LDTM.x64 R4, tmem[UR14+0x40] ;  /* 0x0000400e000479ee */ /* 0x000e620008340000 */
[----:B------:R-:W2:Y:S01]  /*65e0*/  @!P1 SYNCS.CCTL.IV [UR11+0xa010] ;  /* 0x00a01000ff0099b1 */ /* 0x000ea2000800000b */
[----:B------:R-:W-:Y:S01]  /*65f0*/  NOP ;  /* 0x0000000000007918 */ /* 0x000fe20000000000 */
[----:B-1----:R-:W-:Y:S01]  /*6600*/  FMUL R72, R4, UR52 ;  /* 0x0000003404487c20 */ /* 0x002fe20008400000 */
[----:B------:R-:W-:Y:S01]  /*6610*/  FMUL R193, R5, UR52 ;  /* 0x0000003405c17c20 */ /* 0x000fe20008400000 */
[----:B------:R-:W-:Y:S01]  /*6620*/  FMUL R192, R6, UR52 ;  /* 0x0000003406c07c20 */ /* 0x000fe20008400000 */
[----:B------:R-:W-:Y:S01]  /*6630*/  FMUL R200, R7, UR52 ;  /* 0x0000003407c87c20 */ /* 0x000fe20008400000 */
[----:B------:R-:W-:Y:S01]  /*6640*/  FMUL R201, R8, UR52 ;  /* 0x0000003408c97c20 */ /* 0x000fe20008400000 */
[----:B------:R-:W-:-:S02]  /*6650*/  FMUL R205, R53, UR52 ;  /* 0x0000003435cd7c20 */ /* 0x000fc40008400000 */
[----:B------:R-:W-:Y:S01]  /*6660*/  FMNMX3 R192, R72, R193, R192, !PT ;  /* 0x000000c148c07276 */ /* 0x000fe200078000c0 */
[----:B------:R-:W-:Y:S01]  /*6670*/  FMUL R72, R9, UR52 ;  /* 0x0000003409487c20 */ /* 0x000fe20008400000 */
[----:B------:R-:W-:Y:S02]  /*6680*/  FMUL R193, R10, UR52 ;  /* 0x000000340ac17c20 */ /* 0x000fe40008400000 */
[----:B------:R-:W-:Y:S01]  /*6690*/  FMNMX3 R200, R192, R200, R201, !PT ;  /* 0x000000c8c0c87276 */ /* 0x000fe200078000c9 */
[----:B------:R-:W-:Y:S01]  /*66a0*/  FMUL R192, R11, UR52 ;  /* 0x000000340bc07c20 */ /* 0x000fe20008400000 */
[----:B------:R-:W-:Y:S02]  /*66b0*/  FMUL R201, R12, UR52 ;  /* 0x000000340cc97c20 */ /* 0x000fe40008400000 */
[----:B------:R-:W-:Y:S01]  /*66c0*/  FMNMX3 R200, R200, R72, R193, !PT ;  /* 0x00000048c8c87276 */ /* 0x000fe200078000c1 */
        /* <DEDUP_REMOVED lines=63> */
[----:B------:R-:W-:-:S03]  /*6ac0*/  FMUL R192, R55, UR52 ;  /* 0x0000003437c07c20 */ /* 0x000fc60008400000 */
        /* <DEDUP_REMOVED lines=17> */
[----:B------:R-:W-:-:S04]  /*6be0*/  FMNMX3 R72, R193, R72, R201, !PT ;  /* 0x00000048c1487276 */ /* 0x000fc800078000c9 */
[----:B------:R-:W-:-:S05]  /*6bf0*/  FMNMX3 R72, R72, R192, R219, !PT ;  /* 0x000000c048487276 */ /* 0x000fca00078000db */
[--C-:B------:R-:W-:Y:S01]  /*6c00*/  FFMA R5, R5, UR52, -R72.reuse ;  /* 0x0000003405057c23 */ /* 0x100fe20008000848 */
[--C-:B------:R-:W-:Y:S01]  /*6c10*/  FFMA R6, R6, UR52, -R72.reuse ;  /* 0x0000003406067c23 */ /* 0x100fe20008000848 */
[--C-:B------:R-:W-:Y:S01]  /*6c20*/  FFMA R8, R8, UR52, -R72.reuse ;  /* 0x0000003408087c23 */ /* 0x100fe20008000848 */
[--C-:B------:R-:W-:Y:S01]  /*6c30*/  FFMA R12, R12, UR52, -R72.reuse ;  /* 0x000000340c0c7c23 */ /* 0x100fe20008000848 */
[----:B------:R-:W-:Y:S01]  /*6c40*/  FMUL R193, R5, 1.4426950216293334961 ;  /* 0x3fb8aa3b05c17820 */ /* 0x000fe20000400000 */
[----:B------:R-:W-:Y:S01]  /*6c50*/  FMUL R5, R6, 1.4426950216293334961 ;  /* 0x3fb8aa3b06057820 */ /* 0x000fe20000400000 */
[----:B------:R-:W-:Y:S01]  /*6c60*/  FMUL R6, R8, 1.4426950216293334961 ;  /* 0x3fb8aa3b08067820 */ /* 0x000fe20000400000 */
[----:B------:R-:W-:Y:S01]  /*6c70*/  FMUL R8, R12, 1.4426950216293334961 ;  /* 0x3fb8aa3b0c087820 */ /* 0x000fe20000400000 */
[----:B------:R-:W-:Y:S01]  /*6c80*/  SHF.L.U32 R12, R204, 0x1f, RZ ;  /* 0x0000001fcc0c7819 */ /* 0x000fe200000006ff */
[--C-:B------:R-:W-:Y:S01]  /*6c90*/  FFMA R9, R9, UR52, -R72.reuse ;  /* 0x0000003409097c23 */ /* 0x100fe20008000848 */
[--C-:B------:R-:W-:Y:S01]  /*6ca0*/  FFMA R7, R7, UR52, -R72.reuse ;  /* 0x0000003407077c23 */ /* 0x100fe20008000848 */
[--C-:B------:R-:W-:Y:S01]  /*6cb0*/  FFMA R11, R11, UR52, -R72.reuse ;  /* 0x000000340b0b7c23 */ /* 0x100fe20008000848 */
[----:B--2---:R-:W1:Y:S01]  /*6cc0*/  SYNCS.PHASECHK.TRANS64.TRYWAIT P2, [UR15], R12 ;  /* 0x0000000cff0075a7 */ /* 0x004e62000804110f */
[----:B------:R-:W-:Y:S01]  /*6cd0*/  FMUL R9, R9, 1.4426950216293334961 ;  /* 0x3fb8aa3b09097820 */ /* 0x000fe20000400000 */
[--C-:B------:R-:W-:Y:S01]  /*6ce0*/  FFMA R10, R10, UR52, -R72.reuse ;  /* 0x000000340a0a7c23 */ /* 0x100fe20008000848 */
[--C-:B------:R-:W-:Y:S01]  /*6cf0*/  FFMA R13, R13, UR52, -R72.reuse ;  /* 0x000000340d0d7c23 */ /* 0x100fe20008000848 */
[--C-:B------:R-:W-:Y:S01]  /*6d00*/  FFMA R14, R14, UR52, -R72.reuse ;  /* 0x000000340e0e7c23 */ /* 0x100fe20008000848 */
[--C-:B------:R-:W-:Y:S01]  /*6d10*/  FFMA R4, R4, UR52, -R72.reuse ;  /* 0x0000003404047c23 */ /* 0x100fe20008000848 */
[--C-:B------:R-:W-:Y:S01]  /*6d20*/  FFMA R15, R15, UR52, -R72.reuse ;  /* 0x000000340f0f7c23 */ /* 0x100fe20008000848 */
[--C-:B------:R-:W-:Y:S01]  /*6d30*/  FFMA R16, R16, UR52, -R72.reuse ;  /* 0x0000003410107c23 */ /* 0x100fe20008000848 */
[----:B------:R-:W-:Y:S01]  /*6d40*/  FFMA R17, R17, UR52, -R72 ;  /* 0x0000003411117c23 */ /* 0x000fe20008000848 */
[----:B------:R-:W-:Y:S01]  /*6d50*/  FMUL R200, R7, 1.4426950216293334961 ;  /* 0x3fb8aa3b07c87820 */ /* 0x000fe20000400000 */
[----:B------:R2:W3:Y:S01]  /*6d60*/  MUFU.EX2 R201, R9 ;  /* 0x0000000900c97308 */ /* 0x0004e20000000800 */
[----:B------:R-:W-:Y:S01]  /*6d70*/  FMUL R192, R11, 1.4426950216293334961 ;  /* 0x3fb8aa3b0bc07820 */ /* 0x000fe20000400000 */
[----:B------:R-:W-:Y:S01]  /*6d80*/  FMUL R7, R10, 1.4426950216293334961 ;  /* 0x3fb8aa3b0a077820 */ /* 0x000fe20000400000 */
[----:B------:R-:W-:Y:S01]  /*6d90*/  FMUL R11, R13, 1.4426950216293334961 ;  /* 0x3fb8aa3b0d0b7820 */ /* 0x000fe20000400000 */
[----:B------:R-:W-:Y:S01]  /*6da0*/  FMUL R4, R4, 1.4426950216293334961 ;  /* 0x3fb8aa3b04047820 */ /* 0x000fe20000400000 */
[----:B------:R-:W-:Y:S01]  /*6db0*/  FMUL R10, R16, 1.4426950216293334961 ;  /* 0x3fb8aa3b100a7820 */ /* 0x000fe20000400000 */
[----:B------:R-:W-:Y:S01]  /*6dc0*/  FMUL R13, R17, 1.4426950216293334961 ;  /* 0x3fb8aa3b110d7820 */ /* 0x000fe20000400000 */
[----:B------:R-:W-:Y:S01]  /*6dd0*/  IMAD.WIDE R204, R91, 0x2, R124 ;  /* 0x000000025bcc7825 */ /* 0x000fe200078e027c */
[----:B------:R-:W4:Y:S03]  /*6de0*/  MUFU.EX2 R193, R193 ;  /* 0x000000c100c17308 */ /* 0x000f260000000800 */
[----:B--2---:R-:W-:Y:S01]  /*6df0*/  FMUL R9, R14, 1.4426950216293334961 ;  /* 0x3fb8aa3b0e097820 */ /* 0x004fe20000400000 */
[----:B------:R-:W-:Y:S01]  /*6e00*/  FMUL R14, R15, 1.4426950216293334961 ;  /* 0x3fb8aa3b0f0e7820 */ /* 0x000fe20000400000 */
[----:B------:R-:W-:-:S03]  /*6e10*/  FFMA R18, R18, UR52, -R72 ;  /* 0x0000003412127c23 */ /* 0x000fc60008000848 */
[----:B------:R-:W2:Y:S08]  /*6e20*/  MUFU.EX2 R4, R4 ;  /* 0x0000000400047308 */ /* 0x000eb00000000800 */
[----:B------:R-:W0:Y:S08]  /*6e30*/  MUFU.EX2 R5, R5 ;  /* 0x0000000500057308 */ /* 0x000e300000000800 */
        /* <DEDUP_REMOVED lines=9> */
[----:B------:R-:W0:Y:S01]  /*6ed0*/  MUFU.EX2 R13, R13 ;  /* 0x0000000d000d7308 */ /* 0x000e220000000800 */
[----:B-1234-:R-:W-:Y:S05]  /*6ee0*/  @!P2 BRA `(.L_x_15) ;  /* 0x000000440070a947 */ /* 0x01efea0003800000 */
.L_x_24:
[----:B------:R-:W-:-:S04]  /*6ef0*/  IMAD.WIDE R16, R91, 0x2, R108 ;  /* 0x000000025b107825 */ /* 0x000fc800078e026c */
[--C-:B------:R-:W-:Y:S01]  /*6f00*/  FFMA R19, R19, UR52, -R72.reuse ;  /* 0x0000003413137c23 */ /* 0x100fe20008000848 */
[----:B------:R-:W-:Y:S01]  /*6f10*/  FFMA R20, R20, UR52, -R72 ;  /* 0x0000003414147c23 */ /* 0x000fe20008000848 */
[----:B------:R1:W2:Y:S01]  /*6f20*/  LDG.E.U16 R218, desc[UR32][R204.64] ;  /* 0x00000020ccda7981 */ /* 0x0002a2000c1e1500 */
[----:B------:R-:W-:-:S04]  /*6f30*/  IMAD.WIDE R222, R91, 0x2, R116 ;  /* 0x000000025bde7825 */ /* 0x000fc800078e0274 */
[----:B------:R-:W-:Y:S01]  /*6f40*/  FFMA R22, R22, UR52, -R72 ;  /* 0x0000003416167c23 */ /* 0x000fe20008000848 */
[----:B------:R-:W-:Y:S01]  /*6f50*/  FMUL R12, R18, 1.4426950216293334961 ;  /* 0x3fb8aa3b120c7820 */ /* 0x000fe20000400000 */
[----:B------:R3:W4:Y:S01]  /*6f60*/  LDG.E.U16 R221, desc[UR32][R16.64] ;  /* 0x0000002010dd7981 */ /* 0x000722000c1e1500 */
[----:B------:R-:W-:Y:S01]  /*6f70*/  FMUL R15, R19, 1.4426950216293334961 ;  /* 0x3fb8aa3b130f7820 */ /* 0x000fe20000400000 */
[----:B------:R-:W-:Y:S01]  /*6f80*/  FMUL R216, R20, 1.4426950216293334961 ;  /* 0x3fb8aa3b14d87820 */ /* 0x000fe20000400000 */
[C---:B------:R-:W-:Y:S01]  /*6f90*/  IMAD.WIDE R18, R91.reuse, 0x2, R210 ;  /* 0x000000025b127825 */ /* 0x040fe200078e02d2 */
[----:B------:R-:W5:Y:S03]  /*6fa0*/  LDG.E.U16 R222, desc[UR32][R222.64] ;  /* 0x00000020dede7981 */ /* 0x000f66000c1e1500 */
[----:B-1----:R-:W-:-:S04]  /*6fb0*/  IMAD.WIDE R204, R91, 0x2, R74 ;  /* 0x000000025bcc7825 */ /* 0x002fc800078e024a */
[----:B------:R-:W-:Y:S01]  /*6fc0*/  FMUL R22, R22, 1.4426950216293334961 ;  /* 0x3fb8aa3b16167820 */ /* 0x000fe20000400000 */
[--C-:B------:R-:W-:Y:S01]  /*6fd0*/  FFMA R23, R23, UR52, -R72.reuse ;  /* 0x0000003417177c23 */ /* 0x100fe20008000848 */
[----:B---3--:R-:W-:Y:S01]  /*6fe0*/  FFMA R17, R21, UR52, -R72 ;  /* 0x0000003415117c23 */ /* 0x008fe20008000848 */
[----:B------:R-:W-:-:S04]  /*6ff0*/  IMAD.WIDE R20, R91, 0x2, R122 ;  /* 0x000000025b147825 */ /* 0x000fc800078e027a */
[--C-:B------:R-:W-:Y:S01]  /*7000*/  FFMA R24, R24, UR52, -R72.reuse ;  /* 0x0000003418187c23 */ /* 0x100fe20008000848 */
[----:B------:R-:W-:Y:S01]  /*7010*/  FFMA R25, R25, UR52, -R72 ;  /* 0x0000003419197c23 */ /* 0x000fe20008000848 */
[----:B------:R-:W3:Y:S01]  /*7020*/  LDG.E.U16 R223, desc[UR32][R204.64] ;  /* 0x00000020ccdf7981 */ /* 0x000ee2000c1e1500 */
[----:B------:R-:W-:-:S04]  /*7030*/  IMAD.WIDE R232, R91, 0x2, R80 ;  /* 0x000000025be87825 */ /* 0x000fc800078e0250 */
[--C-:B------:R-:W-:Y:S01]  /*7040*/  FFMA R26, R26, UR52, -R72.reuse ;  /* 0x000000341a1a7c23 */ /* 0x100fe20008000848 */
[----:B------:R-:W-:Y:S01]  /*7050*/  FFMA R27, R27, UR52, -R72 ;  /* 0x000000341b1b7c23 */ /* 0x000fe20008000848 */
[----:B------:R1:W2:Y:S01]  /*7060*/  LDG.E.U16 R227, desc[UR32][R18.64] ;  /* 0x0000002012e37981 */ /* 0x0002a2000c1e1500 */
[----:B------:R-:W-:-:S04]  /*7070*/  IMAD.WIDE R206, R91, 0x2, R82 ;  /* 0x000000025bce7825 */ /* 0x000fc800078e0252 */
[C---:B------:R-:W-:Y:S01]  /*7080*/  IMAD.WIDE R234, R91.reuse, 0x2, R88 ;  /* 0x000000025bea7825 */ /* 0x040fe200078e0258 */
[----:B------:R0:W2:Y:S03]  /*7090*/  LDG.E.U16 R226, desc[UR32][R20.64] ;  /* 0x0000002014e27981 */ /* 0x0000a6000c1e1500 */
[C---:B------:R-:W-:Y:S01]  /*70a0*/  IMAD.WIDE R228, R91.reuse, 0x2, R106 ;  /* 0x000000025be47825 */ /* 0x040fe200078e026a */
[----:B-1----:R1:W-:Y:S03]  /*70b0*/  MUFU.EX2 R18, R22 ;  /* 0x0000001600127308 */ /* 0x0023e60000000800 */
[----:B------:R-:W-:-:S04]  /*70c0*/  IMAD.WIDE R204, R91, 0x2, R112 ;  /* 0x000000025bcc7825 */ /* 0x000fc800078e0270 */
[----:B------:R-:W-:Y:S01]  /*70d0*/  FMUL R19, R23, 1.4426950216293334961 ;  /* 0x3fb8aa3b17137820 */ /* 0x000fe20000400000 */
[----:B------:R1:W2:Y:S01]  /*70e0*/  LDG.E.U16 R224, desc[UR32][R206.64] ;  /* 0x00000020cee07981 */ /* 0x0002a2000c1e1500 */
[----:B0-----:R-:W-:Y:S01]  /*70f0*/  FMUL R21, R24, 1.4426950216293334961 ;  /* 0x3fb8aa3b18157820 */ /* 0x001fe20000400000 */
[----:B------:R-:W-:-:S04]  /*7100*/  IMAD.WIDE R238, R91, 0x2, R208 ;  /* 0x000000025bee7825 */ /* 0x000fc800078e02d0 */
[----:B------:R-:W-:Y:S01]  /*7110*/  FMUL R24, R25, 1.4426950216293334961 ;  /* 0x3fb8aa3b19187820 */ /* 0x000fe20000400000 */
[----:B------:R-:W2:Y:S01]  /*7120*/  LDG.E.U16 R232, desc[UR32][R232.64] ;  /* 0x00000020e8e87981 */ /* 0x000ea2000c1e1500 */
[----:B------:R-:W-:Y:S01]  /*7130*/  FMUL R20, R26, 1.4426950216293334961 ;  /* 0x3fb8aa3b1a147820 */ /* 0x000fe20000400000 */
[----:B-1----:R-:W-:-:S04]  /*7140*/  IMAD.WIDE R22, R91, 0x2, R86 ;  /* 0x000000025b167825 */ /* 0x002fc800078e0256 */
[----:B------:R-:W-:Y:S01]  /*7150*/  FMUL R25, R27, 1.4426950216293334961 ;  /* 0x3fb8aa3b1b197820 */ /* 0x000fe20000400000 */
[----:B------:R-:W-:Y:S01]  /*7160*/  FFMA R28, R28, UR52, -R72 ;  /* 0x000000341c1c7c23 */ /* 0x000fe20008000848 */
[----:B------:R-:W-:-:S04]  /*7170*/  IMAD.WIDE R212, R91, 0x2, R100 ;  /* 0x000000025bd47825 */ /* 0x000fc800078e0264 */
[--C-:B------:R-:W-:Y:S01]  /*7180*/  FFMA R30, R30, UR52, -R72.reuse ;  /* 0x000000341e1e7c23 */ /* 0x100fe20008000848 */
[----:B------:R-:W-:Y:S01]  /*7190*/  FFMA R31, R31, UR52, -R72 ;  /* 0x000000341f1f7c23 */ /* 0x000fe20008000848 */
[----:B------:R-:W2:Y:S01]  /*71a0*/  LDG.E.U16 R234, desc[UR32][R234.64] ;  /* 0x00000020eaea7981 */ /* 0x000ea2000c1e1500 */
[----:B------:R-:W-:-:S04]  /*71b0*/  IMAD.WIDE R214, R91, 0x2, R92 ;  /* 0x000000025bd67825 */ /* 0x000fc800078e025c */
[C---:B------:R-:W-:Y:S01]  /*71c0*/  IMAD.WIDE R230, R91.reuse, 0x2, R114 ;  /* 0x000000025be67825 */ /* 0x040fe200078e0272 */
[----:B------:R0:W2:Y:S03]  /*71d0*/  LDG.E.U16 R233, desc[UR32][R204.64] ;  /* 0x00000020cce97981 */ /* 0x0000a6000c1e1500 */
[C---:B------:R-:W-:Y:S01]  /*71e0*/  IMAD.WIDE R236, R91.reuse, 0x2, R98 ;  /* 0x000000025bec7825 */ /* 0x040fe200078e0262 */
[----:B------:R-:W2:Y:S03]  /*71f0*/  LDG.E.U16 R228, desc[UR32][R228.64] ;  /* 0x00000020e4e47981 */ /* 0x000ea6000c1e1500 */
[C---:B------:R-:W-:Y:S01]  /*7200*/  IMAD.WIDE R240, R91.reuse, 0x2, R196 ;  /* 0x000000025bf07825 */ /* 0x040fe200078e02c4 */
[----:B------:R1:W2:Y:S03]  /*7210*/  LDG.E.U16 R235, desc[UR32][R22.64] ;  /* 0x0000002016eb7981 */ /* 0x0002a6000c1e1500 */
[C---:B------:R-:W-:Y:S01]  /*7220*/  IMAD.WIDE R246, R91.reuse, 0x2, R118 ;  /* 0x000000025bf67825 */ /* 0x040fe200078e0276 */
[----:B------:R-:W2:Y:S03]  /*7230*/  LDG.E.U16 R220, desc[UR32][R212.64] ;  /* 0x00000020d4dc7981 */ /* 0x000ea6000c1e1500 */
[C---:B------:R-:W-:Y:S01]  /*7240*/  IMAD.WIDE R244, R91.reuse, 0x2, R110 ;  /* 0x000000025bf47825 */ /* 0x040fe200078e026e */
[----:B------:R0:W2:Y:S03]  /*7250*/  LDG.E.U16 R225, desc[UR32][R214.64] ;  /* 0x00000020d6e17981 */ /* 0x0000a6000c1e1500 */
[C---:B------:R-:W-:Y:S01]  /*7260*/  IMAD.WIDE R250, R91.reuse, 0x2, R94 ;  /* 0x000000025bfa7825 */ /* 0x040fe200078e025e */
[----:B------:R1:W-:Y:S01]  /*7270*/  MUFU.EX2 R16, R216 ;  /* 0x000000d800107308 */ /* 0x0003e20000000800 */
[----:B------:R-:W2:Y:S02]  /*7280*/  LDG.E.U16 R238, desc[UR32][R238.64] ;  /* 0x00000020eeee7981 */ /* 0x000ea4000c1e1500 */
[----:B------:R-:W-:-:S02]  /*7290*/  IMAD.WIDE R206, R91, 0x2, R120 ;  /* 0x000000025bce7825 */ /* 0x000fc400078e0278 */
[----:B------:R-:W2:Y:S02]  /*72a0*/  LDG.E.U16 R230, desc[UR32][R230.64] ;  /* 0x00000020e6e67981 */ /* 0x000ea4000c1e1500 */
[----:B0-----:R-:W-:-:S04]  /*72b0*/  IMAD.WIDE R204, R91, 0x2, R202 ;  /* 0x000000025bcc7825 */ /* 0x001fc800078e02ca */
[C---:B------:R-:W-:Y:S01]  /*72c0*/  IMAD.WIDE R248, R91.reuse, 0x2, R84 ;  /* 0x000000025bf87825 */ /* 0x040fe200078e0254 */
[----:B------:R0:W2:Y:S03]  /*72d0*/  LDG.E.U16 R229, desc[UR32][R206.64] ;  /* 0x00000020cee57981 */ /* 0x0000a6000c1e1500 */
[--C-:B------:R-:W-:Y:S01]  /*72e0*/  FFMA R36, R36, UR52, -R72.reuse ;  /* 0x0000003424247c23 */ /* 0x100fe20008000848 */
[----:B------:R-:W-:Y:S01]  /*72f0*/  FFMA R32, R32, UR52, -R72 ;  /* 0x0000003420207c23 */ /* 0x000fe20008000848 */
[C---:B------:R-:W-:Y:S01]  /*7300*/  IMAD.WIDE R26, R91.reuse, 0x2, R102 ;  /* 0x000000025b1a7825 */ /* 0x040fe200078e0266 */
[----:B-1----:R1:W-:Y:S03]  /*7310*/  MUFU.EX2 R23, R25 ;  /* 0x0000001900177308 */ /* 0x0023e60000000800 */
[----:B------:R-:W-:Y:S01]  /*7320*/  FMUL R22, R28, 1.4426950216293334961 ;  /* 0x3fb8aa3b1c167820 */ /* 0x000fe20000400000 */
[----:B------:R-:W2:Y:S01]  /*7330*/  LDG.E.U16 R239, desc[UR32][R204.64] ;  /* 0x00000020ccef7981 */ /* 0x000ea2000c1e1500 */
[----:B------:R-:W-:-:S04]  /*7340*/  IMAD.WIDE R216, R91, 0x2, R104 ;  /* 0x000000025bd87825 */ /* 0x000fc800078e0268 */
[----:B------:R-:W-:Y:S01]  /*7350*/  FMUL R28, R31, 1.4426950216293334961 ;  /* 0x3fb8aa3b1f1c7820 */ /* 0x000fe20000400000 */
[----:B------:R0:W2:Y:S01]  /*7360*/  LDG.E.U16 R242, desc[UR32][R26.64] ;  /* 0x000000201af27981 */ /* 0x0000a2000c1e1500 */
[----:B------:R-:W-:-:S04]  /*7370*/  IMAD.WIDE R214, R91, 0x2, R96 ;  /* 0x000000025bd67825 */ /* 0x000fc800078e0260 */
[----:B------:R-:W-:Y:S01]  /*7380*/  FFMA R40, R40, UR52, -R72 ;  /* 0x0000003428287c23 */ /* 0x000fe20008000848 */
[----:B-1----:R-:W-:Y:S01]  /*7390*/  FMUL R25, R30, 1.4426950216293334961 ;  /* 0x3fb8aa3b1e197820 */ /* 0x002fe20000400000 */
[----:B------:R-:W2:Y:S01]  /*73a0*/  LDG.E.U16 R236, desc[UR32][R236.64] ;  /* 0x00000020ecec7981 */ /* 0x000ea2000c1e1500 */
[----:B------:R-:W-:-:S04]  /*73b0*/  IMAD.WIDE R212, R91, 0x2, R78 ;  /* 0x000000025bd47825 */ /* 0x000fc800078e024e */
[--C-:B------:R-:W-:Y:S01]  /*73c0*/  FFMA R33, R33, UR52, -R72.reuse ;  /* 0x0000003421217c23 */ /* 0x100fe20008000848 */
[----:B------:R-:W-:Y:S01]  /*73d0*/  FFMA R38, R38, UR52, -R72 ;  /* 0x0000003426267c23 */ /* 0x000fe20008000848 */
[----:B------:R-:W2:Y:S01]  /*73e0*/  LDG.E.U16 R240, desc[UR32][R240.64] ;  /* 0x00000020f0f07981 */ /* 0x000ea2000c1e1500 */
[----:B0-----:R-:W-:-:S04]  /*73f0*/  IMAD.WIDE R206, R91, 0x2, R194 ;  /* 0x000000025bce7825 */ /* 0x001fc800078e02c2 */
[--C-:B------:R-:W-:Y:S01]  /*7400*/  FFMA R39, R39, UR52, -R72.reuse ;  /* 0x0000003427277c23 */ /* 0x100fe20008000848 */
[----:B------:R-:W-:Y:S01]  /*7410*/  FFMA R43, R43, UR52, -R72 ;  /* 0x000000342b2b7c23 */ /* 0x000fe20008000848 */
[----:B------:R-:W2:Y:S01]  /*7420*/  LDG.E.U16 R231, desc[UR32][R216.64] ;  /* 0x00000020d8e77981 */ /* 0x000ea2000c1e1500 */
[C---:B------:R-:W-:Y:S01]  /*7430*/  IMAD.WIDE R26, R91.reuse, 0x2, R76 ;  /* 0x000000025b1a7825 */ /* 0x040fe200078e024c */
[----:B------:R-:W0:Y:S02]  /*7440*/  MUFU.EX2 R12, R12 ;  /* 0x0000000c000c7308 */ /* 0x000e240000000800 */
[----:B------:R-:W2:Y:S01]  /*7450*/  LDG.E.U16 R237, desc[UR32][R214.64] ;  /* 0x00000020d6ed7981 */ /* 0x000ea2000c1e1500 */
[----:B------:R-:W-:-:S03]  /*7460*/  IMAD.WIDE R204, R91, 0x2, R190 ;  /* 0x000000025bcc7825 */ /* 0x000fc600078e02be */
[----:B------:R-:W2:Y:S01]  /*7470*/  LDG.E.U16 R243, desc[UR32][R212.64] ;  /* 0x00000020d4f37981 */ /* 0x000ea2000c1e1500 */
[----:B------:R-:W-:-:S03]  /*7480*/  IMAD.WIDE R30, R91, 0x2, R198 ;  /* 0x000000025b1e7825 */ /* 0x000fc600078e02c6 */
[----:B------:R1:W2:Y:S04]  /*7490*/  LDG.E.U16 R241, desc[UR32][R206.64] ;  /* 0x00000020cef17981 */ /* 0x0002a8000c1e1500 */
[----:B------:R-:W2:Y:S04]  /*74a0*/  LDG.E.U16 R246, desc[UR32][R246.64] ;  /* 0x00000020f6f67981 */ /* 0x000ea8000c1e1500 */
[----:B------:R-:W2:Y:S04]  /*74b0*/  LDG.E.U16 R244, desc[UR32][R244.64] ;  /* 0x00000020f4f47981 */ /* 0x000ea8000c1e1500 */
[----:B------:R-:W2:Y:S04]  /*74c0*/  LDG.E.U16 R250, desc[UR32][R250.64] ;  /* 0x00000020fafa7981 */ /* 0x000ea8000c1e1500 */
[----:B------:R-:W2:Y:S04]  /*74d0*/  LDG.E.U16 R248, desc[UR32][R248.64] ;  /* 0x00000020f8f87981 */ /* 0x000ea8000c1e1500 */
[----:B------:R-:W2:Y:S04]  /*74e0*/  LDG.E.U16 R245, desc[UR32][R26.64] ;  /* 0x000000201af57981 */ /* 0x000ea8000c1e1500 */
[----:B------:R-:W2:Y:S04]  /*74f0*/  LDG.E.U16 R252, desc[UR32][R204.64] ;  /* 0x00000020ccfc7981 */ /* 0x000ea8000c1e1500 */
[----:B------:R0:W2:Y:S01]  /*7500*/  LDG.E.U16 R247, desc[UR32][R30.64] ;  /* 0x000000201ef77981 */ /* 0x0000a2000c1e1500 */
[----:B-1----:R-:W-:Y:S01]  /*7510*/  FMUL R206, R32, 1.4426950216293334961 ;  /* 0x3fb8aa3b20ce7820 */ /* 0x002fe20000400000 */
[----:B------:R-:W-:Y:S01]  /*7520*/  FMUL R32, R33, 1.4426950216293334961 ;  /* 0x3fb8aa3b21207820 */ /* 0x000fe20000400000 */
[----:B------:R-:W-:Y:S01]  /*7530*/  FMUL R33, R38, 1.4426950216293334961 ;  /* 0x3fb8aa3b26217820 */ /* 0x000fe20000400000 */
[----:B------:R-:W-:Y:S01]  /*7540*/  FMUL R38, R39, 1.4426950216293334961 ;  /* 0x3fb8aa3b27267820 */ /* 0x000fe20000400000 */
[----:B------:R-:W-:Y:S01]  /*7550*/  FMUL R39, R43, 1.4426950216293334961 ;  /* 0x3fb8aa3b2b277820 */ /* 0x000fe20000400000 */
[----:B0-----:R-:W-:Y:S01]  /*7560*/  FMUL R30, R36, 1.4426950216293334961 ;  /* 0x3fb8aa3b241e7820 */ /* 0x001fe20000400000 */
[----:B------:R-:W-:Y:S01]  /*7570*/  FMUL R36, R40, 1.4426950216293334961 ;  /* 0x3fb8aa3b28247820 */ /* 0x000fe20000400000 */
[----:B------:R-:W-:-:S04]  /*7580*/  FADD R40, R4, R193 ;  /* 0x000000c104287221 */ /* 0x000fc80000000000 */
[----:B------:R-:W-:-:S04]  /*7590*/  FADD R43, R5, R40 ;  /* 0x00000028052b7221 */ /* 0x000fc80000000000 */
[----:B------:R-:W-:-:S04]  /*75a0*/  FADD R43, R200, R43 ;  /* 0x0000002bc82b7221 */ /* 0x000fc80000000000 */
[----:B------:R-:W-:-:S04]  /*75b0*/  FADD R40, R6, R43 ;  /* 0x0000002b06287221 */ /* 0x000fc80000000000 */
[----:B------:R-:W-:-:S04]  /*75c0*/  FADD R40, R201, R40 ;  /* 0x00000028c9287221 */ /* 0x000fc80000000000 */
[----:B------:R-:W-:-:S04]  /*75d0*/  FADD R43, R7, R40 ;  /* 0x00000028072b7221 */ /* 0x000fc80000000000 */
[----:B------:R-:W-:-:S04]  /*75e0*/  FADD R43, R192, R43 ;  /* 0x0000002bc02b7221 */ /* 0x000fc80000000000 */
[----:B------:R-:W-:-:S04]  /*75f0*/  FADD R40, R8, R43 ;  /* 0x0000002b08287221 */ /* 0x000fc80000000000 */
[----:B------:R-:W-:Y:S01]  /*7600*/  FADD R40, R11, R40 ;  /* 0x000000280b287221 */ /* 0x000fe20000000000 */
[----:B------:R-:W0:Y:S03]  /*7610*/  MUFU.EX2 R15, R15 ;  /* 0x0000000f000f7308 */ /* 0x000e260000000800 */
[----:B------:R-:W-:Y:S01]  /*7620*/  FADD R43, R9, R40 ;  /* 0x00000028092b7221 */ /* 0x000fe20000000000 */
[----:B------:R-:W-:Y:S01]  /*7630*/  FMUL R17, R17, 1.4426950216293334961 ;  /* 0x3fb8aa3b11117820 */ /* 0x000fe20000400000 */
[--C-:B------:R-:W-:Y:S02]  /*7640*/  FFMA R34, R34, UR52, -R72.reuse ;  /* 0x0000003422227c23 */ /* 0x100fe40008000848 */
[----:B------:R-:W-:Y:S01]  /*7650*/  FADD R43, R14, R43 ;  /* 0x0000002b0e2b7221 */ /* 0x000fe20000000000 */
[--C-:B------:R-:W-:Y:S01]  /*7660*/  FFMA R35, R35, UR52, -R72.reuse ;  /* 0x0000003423237c23 */ /* 0x100fe20008000848 */
[--C-:B------:R-:W-:Y:S01]  /*7670*/  FFMA R37, R37, UR52, -R72.reuse ;  /* 0x0000003425257c23 */ /* 0x100fe20008000848 */
[--C-:B------:R-:W-:Y:S01]  /*7680*/  FFMA R44, R44, UR52, -R72.reuse ;  /* 0x000000342c2c7c23 */ /* 0x100fe20008000848 */
[----:B------:R-:W-:Y:S01]  /*7690*/  FADD R40, R10, R43 ;  /* 0x0000002b0a287221 */ /* 0x000fe20000000000 */
[----:B------:R-:W-:Y:S01]  /*76a0*/  FMUL R26, R34, 1.4426950216293334961 ;  /* 0x3fb8aa3b221a7820 */ /* 0x000fe20000400000 */
[--C-:B------:R-:W-:Y:S01]  /*76b0*/  FFMA R46, R46, UR52, -R72.reuse ;  /* 0x000000342e2e7c23 */ /* 0x100fe20008000848 */
[----:B------:R-:W1:Y:S01]  /*76c0*/  MUFU.EX2 R17, R17 ;  /* 0x0000001100117308 */ /* 0x000e620000000800 */
[----:B------:R-:W-:Y:S01]  /*76d0*/  FMUL R34, R35, 1.4426950216293334961 ;  /* 0x3fb8aa3b23227820 */ /* 0x000fe20000400000 */
[----:B------:R-:W-:Y:S01]  /*76e0*/  FFMA R50, R50, UR52, -R72 ;  /* 0x0000003432327c23 */ /* 0x000fe20008000848 */
[----:B------:R-:W-:Y:S01]  /*76f0*/  FMUL R35, R37, 1.4426950216293334961 ;  /* 0x3fb8aa3b25237820 */ /* 0x000fe20000400000 */
[----:B------:R-:W-:Y:S01]  /*7700*/  FADD R43, R13, R40 ;  /* 0x000000280d2b7221 */ /* 0x000fe20000000000 */
[----:B------:R-:W-:Y:S01]  /*7710*/  FMUL R37, R44, 1.4426950216293334961 ;  /* 0x3fb8aa3b2c257820 */ /* 0x000fe20000400000 */
[----:B------:R-:W-:Y:S01]  /*7720*/  FMUL R44, R46, 1.4426950216293334961 ;  /* 0x3fb8aa3b2e2c7820 */ /* 0x000fe20000400000 */
[----:B------:R-:W-:Y:S01]  /*7730*/  FMUL R46, R50, 1.4426950216293334961 ;  /* 0x3fb8aa3b322e7820 */ /* 0x000fe20000400000 */
[----:B------:R-:W-:Y:S01]  /*7740*/  FADD R50, R12, R43 ;  /* 0x0000002b0c327221 */ /* 0x000fe20000000000 */
[----:B------:R-:W1:Y:S01]  /*7750*/  MUFU.EX2 R19, R19 ;  /* 0x0000001300137308 */ /* 0x000e620000000800 */
[--C-:B------:R-:W-:Y:S01]  /*7760*/  FFMA R42, R42, UR52, -R72.reuse ;  /* 0x000000342a2a7c23 */ /* 0x100fe20008000848 */
[----:B------:R-:W-:Y:S01]  /*7770*/  FFMA R45, R45, UR52, -R72 ;  /* 0x000000342d2d7c23 */ /* 0x000fe20008000848 */
[----:B0-----:R-:W-:Y:S01]  /*7780*/  FADD R43, R15, R50 ;  /* 0x000000320f2b7221 */ /* 0x001fe20000000000 */
[--C-:B------:R-:W-:Y:S01]  /*7790*/  FFMA R48, R48, UR52, -R72.reuse ;  /* 0x0000003430307c23 */ /* 0x100fe20008000848 */
[--C-:B------:R-:W-:Y:S01]  /*77a0*/  FFMA R49, R49, UR52, -R72.reuse ;  /* 0x0000003431317c23 */ /* 0x100fe20008000848 */
[----:B------:R-:W-:-:S02]  /*77b0*/  FFMA R51, R51, UR52, -R72 ;  /* 0x0000003433337c23 */ /* 0x000fc40008000848 */
[----:B------:R0:W-:Y:S01]  /*77c0*/  MUFU.EX2 R31, R34 ;  /* 0x00000022001f7308 */ /* 0x0001e20000000800 */
[----:B------:R-:W-:-:S07]  /*77d0*/  FADD R50, R16, R43 ;  /* 0x0000002b10327221 */ /* 0x000fce0000000000 */
[----:B------:R-:W1:Y:S01]  /*77e0*/  MUFU.EX2 R21, R21 ;  /* 0x0000001500157308 */ /* 0x000e620000000800 */
[----:B0-----:R-:W-:Y:S01]  /*77f0*/  FMUL R34, R42, 1.4426950216293334961 ;  /* 0x3fb8aa3b2a227820 */ /* 0x001fe20000400000 */
[----:B------:R-:W-:Y:S01]  /*7800*/  FMUL R42, R45, 1.4426950216293334961 ;  /* 0x3fb8aa3b2d2a7820 */ /* 0x000fe20000400000 */
[----:B------:R-:W-:Y:S01]  /*7810*/  FMUL R45, R48, 1.4426950216293334961 ;  /* 0x3fb8aa3b302d7820 */ /* 0x000fe20000400000 */
[----:B------:R-:W-:Y:S01]  /*7820*/  FMUL R48, R49, 1.4426950216293334961 ;  /* 0x3fb8aa3b31307820 */ /* 0x000fe20000400000 */
[----:B------:R-:W-:Y:S01]  /*7830*/  FMUL R49, R51, 1.4426950216293334961 ;  /* 0x3fb8aa3b33317820 */ /* 0x000fe20000400000 */
[----:B-1----:R-:W-:Y:S02]  /*7840*/  FADD R51, R17, R50 ;  /* 0x0000003211337221 */ /* 0x002fe40000000000 */
[----:B------:R-:W0:Y:S01]  /*7850*/  MUFU.EX2 R24, R24 ;  /* 0x0000001800187308 */ /* 0x000e220000000800 */
[----:B------:R-:W-:Y:S01]  /*7860*/  FFMA R29, R29, UR52, -R72 ;  /* 0x000000341d1d7c23 */ /* 0x000fe20008000848 */
[----:B------:R-:W-:-:S06]  /*7870*/  FADD R50, R18, R51 ;  /* 0x0000003312327221 */ /* 0x000fcc0000000000 */
[----:B------:R-:W1:Y:S01]  /*7880*/  MUFU.EX2 R20, R20 ;  /* 0x0000001400147308 */ /* 0x000e620000000800 */
[----:B------:R-:W-:Y:S01]  /*7890*/  FADD R50, R19, R50 ;  /* 0x0000003213327221 */ /* 0x000fe20000000000 */
[----:B------:R-:W-:-:S03]  /*78a0*/  FMUL R29, R29, 1.4426950216293334961 ;  /* 0x3fb8aa3b1d1d7820 */ /* 0x000fc60000400000 */
[----:B------:R-:W-:-:S03]  /*78b0*/  FADD R51, R21, R50 ;  /* 0x0000003215337221 */ /* 0x000fc60000000000 */
[----:B------:R-:W4:Y:S01]  /*78c0*/  MUFU.EX2 R22, R22 ;  /* 0x0000001600167308 */ /* 0x000f220000000800 */
[----:B0-----:R-:W-:-:S07]  /*78d0*/  FADD R51, R24, R51 ;  /* 0x0000003318337221 */ /* 0x001fce0000000000 */
[----:B------:R-:W0:Y:S01]  /*78e0*/  MUFU.EX2 R29, R29 ;  /* 0x0000001d001d7308 */ /* 0x000e220000000800 */
[----:B-1----:R-:W-:-:S07]  /*78f0*/  FADD R50, R20, R51 ;  /* 0x0000003314327221 */ /* 0x002fce0000000000 */
[----:B------:R-:W1:Y:S01]  /*7900*/  MUFU.EX2 R25, R25 ;  /* 0x0000001900197308 */ /* 0x000e620000000800 */
[----:B------:R-:W-:-:S07]  /*7910*/  FADD R51, R23, R50 ;  /* 0x0000003217337221 */ /* 0x000fce0000000000 */
[----:B------:R-:W1:Y:S01]  /*7920*/  MUFU.EX2 R28, R28 ;  /* 0x0000001c001c7308 */ /* 0x000e620000000800 */
[----:B----4-:R-:W-:-:S07]  /*7930*/  FADD R50, R22, R51 ;  /* 0x0000003316327221 */ /* 0x010fce0000000000 */
[----:B------:R-:W4:Y:S01]  /*7940*/  MUFU.EX2 R27, R206 ;  /* 0x000000ce001b7308 */ /* 0x000f220000000800 */
[----:B0-----:R-:W-:-:S07]  /*7950*/  FADD R50, R29, R50 ;  /* 0x000000321d327221 */ /* 0x001fce0000000000 */
[----:B------:R-:W0:Y:S01]  /*7960*/  MUFU.EX2 R32, R32 ;  /* 0x0000002000207308 */ /* 0x000e220000000800 */
[----:B-1----:R-:W-:-:S07]  /*7970*/  FADD R51, R25, R50 ;  /* 0x0000003219337221 */ /* 0x002fce0000000000 */
[----:B------:R-:W1:Y:S01]  /*7980*/  MUFU.EX2 R26, R26 ;  /* 0x0000001a001a7308 */ /* 0x000e620000000800 */
[----:B------:R-:W-:-:S04]  /*7990*/  FADD R50, R28, R51 ;  /* 0x000000331c327221 */ /* 0x000fc80000000000 */
[----:B----4-:R-:W-:-:S03]  /*79a0*/  FADD R51, R27, R50 ;  /* 0x000000321b337221 */ /* 0x010fc60000000000 */
[----:B------:R-:W4:Y:S01]  /*79b0*/  MUFU.EX2 R30, R30 ;  /* 0x0000001e001e7308 */ /* 0x000f220000000800 */
[----:B0-----:R-:W-:Y:S01]  /*79c0*/  FADD R51, R32, R51 ;  /* 0x0000003320337221 */ /* 0x001fe20000000000 */
[----:B------:R-:W-:-:S06]  /*79d0*/  FFMA R41, R41, UR52, -R72 ;  /* 0x0000003429297c23 */ /* 0x000fcc0008000848 */
[----:B------:R-:W0:Y:S01]  /*79e0*/  MUFU.EX2 R35, R35 ;  /* 0x0000002300237308 */ /* 0x000e220000000800 */
[----:B-1----:R-:W-:Y:S01]  /*79f0*/  FADD R50, R26, R51 ;  /* 0x000000331a327221 */ /* 0x002fe20000000000 */
[----:B------:R-:W-:-:S06]  /*7a00*/  FMUL R41, R41, 1.4426950216293334961 ;  /* 0x3fb8aa3b29297820 */ /* 0x000fcc0000400000 */
        /* <DEDUP_REMOVED lines=9> */
[----:B------:R-:W-:Y:S01]  /*7aa0*/  FADD R51, R38, R51 ;  /* 0x0000003326337221 */ /* 0x000fe20000000000 */
[----:B------:R-:W-:-:S06]  /*7ab0*/  FFMA R47, R47, UR52, -R72 ;  /* 0x000000342f2f7c23 */ /* 0x000fcc0008000848 */
[----:B------:R-:W1:Y:S01]  /*7ac0*/  MUFU.EX2 R39, R39 ;  /* 0x0000002700277308 */ /* 0x000e620000000800 */
[----:B----4-:R-:W-:Y:S01]  /*7ad0*/  FADD R50, R36, R51 ;  /* 0x0000003324327221 */ /* 0x010fe20000000000 */
[----:B------:R-:W-:-:S06]  /*7ae0*/  FMUL R47, R47, 1.4426950216293334961 ;  /* 0x3fb8aa3b2f2f7820 */ /* 0x000fcc0000400000 */
[----:B------:R-:W4:Y:S01]  /*7af0*/  MUFU.EX2 R37, R37 ;  /* 0x0000002500257308 */ /* 0x000f220000000800 */
[----:B0-----:R-:W-:-:S07]  /*7b00*/  FADD R51, R41, R50 ;  /* 0x0000003229337221 */ /* 0x001fce0000000000 */
[----:B------:R-:W0:Y:S01]  /*7b10*/  MUFU.EX2 R42, R42 ;  /* 0x0000002a002a7308 */ /* 0x000e220000000800 */
[----:B-1----:R-:W-:-:S07]  /*7b20*/  FADD R50, R34, R51 ;  /* 0x0000003322327221 */ /* 0x002fce0000000000 */
[----:B------:R-:W1:Y:S01]  /*7b30*/  MUFU.EX2 R44, R44 ;  /* 0x0000002c002c7308 */ /* 0x000e620000000800 */
[----:B------:R-:W-:Y:S01]  /*7b40*/  FADD R50, R39, R50 ;  /* 0x0000003227327221 */ /* 0x000fe20000000000 */
[----:B------:R-:W-:Y:S02]  /*7b50*/  F2FP.BF16.F32.PACK_AB R8, R11, R8 ;  /* 0x000000080b08723e */ /* 0x000fe400000010ff */
[----:B------:R-:W-:-:S04]  /*7b60*/  F2FP.BF16.F32.PACK_AB R11, R15, R12 ;  /* 0x0000000c0f0b723e */ /* 0x000fc800000010ff */
[----:B------:R-:W1:Y:S01]  /*7b70*/  MUFU.EX2 R47, R47 ;  /* 0x0000002f002f7308 */ /* 0x000e620000000800 */
[----:B----4-:R-:W-:Y:S01]  /*7b80*/  FADD R15, R37, R50 ;  /* 0x00000032250f7221 */ /* 0x010fe20000000000 */
[----:B------:R-:W-:Y:S01]  /*7b90*/  F2FP.BF16.F32.PACK_AB R12, R17, R16 ;  /* 0x00000010110c723e */ /* 0x000fe200000010ff */
[----:B------:R-:W-:-:S05]  /*7ba0*/  FFMA R52, R52, UR52, -R72 ;  /* 0x0000003434347c23 */ /* 0x000fca0008000848 */
[----:B------:R-:W4:Y:S01]  /*7bb0*/  MUFU.EX2 R45, R45 ;  /* 0x0000002d002d7308 */ /* 0x000f220000000800 */
[--C-:B------:R-:W-:Y:S01]  /*7bc0*/  FFMA R53, R53, UR52, -R72.reuse ;  /* 0x0000003435357c23 */ /* 0x100fe20008000848 */
[----:B0-----:R-:W-:Y:S01]  /*7bd0*/  FADD R17, R42, R15 ;  /* 0x0000000f2a117221 */ /* 0x001fe20000000000 */
[--C-:B------:R-:W-:Y:S01]  /*7be0*/  FFMA R54, R54, UR52, -R72.reuse ;  /* 0x0000003436367c23 */ /* 0x100fe20008000848 */
[--C-:B------:R-:W-:Y:S01]  /*7bf0*/  FFMA R55, R55, UR52, -R72.reuse ;  /* 0x0000003437377c23 */ /* 0x100fe20008000848 */
[----:B------:R-:W-:-:S03]  /*7c00*/  FFMA R56, R56, UR52, -R72 ;  /* 0x0000003438387c23 */ /* 0x000fc60008000848 */
[----:B------:R-:W0:Y:S01]  /*7c10*/  MUFU.EX2 R48, R48 ;  /* 0x0000003000307308 */ /* 0x000e220000000800 */
[--C-:B------:R-:W-:Y:S01]  /*7c20*/  FFMA R57, R57, UR52, -R72.reuse ;  /* 0x0000003439397c23 */ /* 0x100fe20008000848 */
        /* <DEDUP_REMOVED lines=9> */
[----:B------:R-:W-:Y:S01]  /*7cc0*/  FFMA R67, R67, UR52, -R72 ;  /* 0x0000003443437c23 */ /* 0x000fe20008000848 */
[----:B------:R-:W0:Y:S01]  /*7cd0*/  MUFU.EX2 R46, R46 ;  /* 0x0000002e002e7308 */ /* 0x000e220000000800 */
[----:B------:R-:W-:Y:S01]  /*7ce0*/  F2FP.BF16.F32.PACK_AB R15, R23, R20 ;  /* 0x00000014170f723e */ /* 0x000fe200000010ff */
[----:B------:R-:W-:Y:S01]  /*7cf0*/  FMUL R40, R52, 1.4426950216293334961 ;  /* 0x3fb8aa3b34287820 */ /* 0x000fe20000400000 */
[----:B------:R-:W-:Y:S01]  /*7d00*/  FMUL R43, R53, 1.4426950216293334961 ;  /* 0x3fb8aa3b352b7820 */ /* 0x000fe20000400000 */
[----:B-1----:R-:W-:Y:S01]  /*7d10*/  FADD R20, R44, R17 ;  /* 0x000000112c147221 */ /* 0x002fe20000000000 */
[----:B------:R-:W-:Y:S01]  /*7d20*/  FMUL R54, R54, 1.4426950216293334961 ;  /* 0x3fb8aa3b36367820 */ /* 0x000fe20000400000 */
        /* <DEDUP_REMOVED lines=13> */
[----:B------:R-:W1:Y:S01]  /*7e00*/  MUFU.EX2 R49, R49 ;  /* 0x0000003100317308 */ /* 0x000e620000000800 */
[----:B------:R-:W-:Y:S01]  /*7e10*/  F2FP.BF16.F32.PACK_AB R16, R29, R22 ;  /* 0x000000161d10723e */ /* 0x000fe200000010ff */
[----:B------:R-:W-:Y:S01]  /*7e20*/  FADD R22, R47, R20 ;  /* 0x000000142f167221 */ /* 0x000fe20000000000 */
[----:B------:R-:W-:-:S02]  /*7e30*/  F2FP.BF16.F32.PACK_AB R4, R193, R4 ;  /* 0x00000004c104723e */ /* 0x000fc400000010ff */
[----:B------:R-:W-:Y:S02]  /*7e40*/  F2FP.BF16.F32.PACK_AB R5, R200, R5 ;  /* 0x00000005c805723e */ /* 0x000fe400000010ff */
[----:B------:R-:W-:Y:S01]  /*7e50*/  F2FP.BF16.F32.PACK_AB R6, R201, R6 ;  /* 0x00000006c906723e */ /* 0x000fe200000010ff */
[----:B------:R-:W-:Y:S01]  /*7e60*/  MUFU.EX2 R40, R40 ;  /* 0x0000002800287308 */ /* 0x000fe20000000800 */
[----:B------:R-:W-:Y:S01]  /*7e70*/  F2FP.BF16.F32.PACK_AB R7, R192, R7 ;  /* 0x00000007c007723e */ /* 0x000fe200000010ff */
[----:B----4-:R-:W-:Y:S01]  /*7e80*/  FADD R23, R45, R22 ;  /* 0x000000162d177221 */ /* 0x010fe20000000000 */
[----:B------:R-:W-:-:S05]  /*7e90*/  F2FP.BF16.F32.PACK_AB R17, R28, R25 ;  /* 0x000000191c11723e */ /* 0x000fca00000010ff */
[----:B------:R-:W4:Y:S01]  /*7ea0*/  MUFU.EX2 R43, R43 ;  /* 0x0000002b002b7308 */ /* 0x000f220000000800 */
[----:B------:R-:W-:Y:S01]  /*7eb0*/  LOP3.LUT R29, R68, 0x3f, RZ, 0xc0, !PT ;  /* 0x0000003f441d7812 */ /* 0x000fe200078ec0ff */
[----:B0-----:R-:W-:-:S06]  /*7ec0*/  FADD R25, R48, R23 ;  /* 0x0000001730197221 */ /* 0x001fcc0000000000 */
[----:B------:R-:W-:Y:S08]  /*7ed0*/  MUFU.EX2 R207, R54 ;  /* 0x0000003600cf7308 */ /* 0x000ff00000000800 */
[----:B------:R-:W0:Y:S08]  /*7ee0*/  MUFU.EX2 R212, R55 ;  /* 0x0000003700d47308 */ /* 0x000e300000000800 */
        /* <DEDUP_REMOVED lines=11> */
[----:B------:R-:W0:Y:S01]  /*7fa0*/  MUFU.EX2 R201, R67 ;  /* 0x0000004300c97308 */ /* 0x000e220000000800 */
[----:B------:R-:W-:Y:S01]  /*7fb0*/  F2FP.BF16.F32.PACK_AB R23, R39, R34 ;  /* 0x000000222717723e */ /* 0x000fe200000010ff */
[----:B------:R-:W-:Y:S01]  /*7fc0*/  FADD R28, R46, R25 ;  /* 0x000000192e1c7221 */ /* 0x000fe20000000000 */
[----:B------:R-:W-:-:S02]  /*7fd0*/  SHF.L.U32 R39, R29, 0x1, RZ ;  /* 0x000000011d277819 */ /* 0x000fc400000006ff */
[----:B------:R-:W-:Y:S02]  /*7fe0*/  F2FP.BF16.F32.PACK_AB R9, R14, R9 ;  /* 0x000000090e09723e */ /* 0x000fe400000010ff */
[----:B------:R-:W-:Y:S02]  /*7ff0*/  F2FP.BF16.F32.PACK_AB R14, R24, R21 ;  /* 0x00000015180e723e */ /* 0x000fe400000010ff */
[----:B------:R-:W-:Y:S01]  /*8000*/  F2FP.BF16.F32.PACK_AB R24, R42, R37 ;  /* 0x000000252a18723e */ /* 0x000fe200000010ff */
[----:B-1----:R-:W-:Y:S01]  /*8010*/  FADD R37, R49, R28 ;  /* 0x0000001c31257221 */ /* 0x002fe20000000000 */
[----:B------:R-:W-:Y:S02]  /*8020*/  LOP3.LUT R39, R39, 0x90, R2, 0x78, !PT ;  /* 0x0000009027277812 */ /* 0x000fe400078e7802 */
[----:B------:R-:W-:Y:S02]  /*8030*/  F2FP.BF16.F32.PACK_AB R10, R13, R10 ;  /* 0x0000000a0d0a723e */ /* 0x000fe400000010ff */
[----:B------:R-:W-:-:S02]  /*8040*/  F2FP.BF16.F32.PACK_AB R13, R19, R18 ;  /* 0x00000012130d723e */ /* 0x000fc400000010ff */
[----:B------:R-:W-:Y:S02]  /*8050*/  F2FP.BF16.F32.PACK_AB R18, R32, R27 ;  /* 0x0000001b2012723e */ /* 0x000fe400000010ff */
[----:B------:R-:W-:Y:S02]  /*8060*/  F2FP.BF16.F32.PACK_AB R19, R31, R26 ;  /* 0x0000001a1f13723e */ /* 0x000fe400000010ff */
[----:B------:R-:W-:Y:S02]  /*8070*/  F2FP.BF16.F32.PACK_AB R20, R35, R30 ;  /* 0x0000001e2314723e */ /* 0x000fe400000010ff */
[----:B------:R-:W-:Y:S01]  /*8080*/  F2FP.BF16.F32.PACK_AB R21, R38, R33 ;  /* 0x000000212615723e */ /* 0x000fe200000010ff */
[----:B--2---:R-:W-:Y:S01]  /*8090*/  STS.U16 [R39+UR11+0x8000], R218 ;  /* 0x008000da27007988 */ /* 0x004fe2000800040b */
[----:B------:R-:W-:Y:S02]  /*80a0*/  F2FP.BF16.F32.PACK_AB R22, R41, R36 ;  /* 0x000000242916723e */ /* 0x000fe400000010ff */
[----:B------:R-:W-:Y:S01]  /*80b0*/  F2FP.BF16.F32.PACK_AB R25, R47, R44 ;  /* 0x0000002c2f19723e */ /* 0x000fe200000010ff */
[----:B-----5:R-:W-:Y:S01]  /*80c0*/  STS.U16 [R39+UR11+0x8400], R222 ;  /* 0x008400de27007988 */ /* 0x020fe2000800040b */
[----:B------:R-:W-:-:S02]  /*80d0*/  F2FP.BF16.F32.PACK_AB R26, R48, R45 ;  /* 0x0000002d301a723e */ /* 0x000fc400000010ff */
[----:B------:R-:W-:Y:S01]  /*80e0*/  F2FP.BF16.F32.PACK_AB R27, R49, R46 ;  /* 0x0000002e311b723e */ /* 0x000fe200000010ff */
[----:B------:R-:W-:Y:S01]  /*80f0*/  STS.U16 [R39+UR11+0x8800], R221 ;  /* 0x008800dd27007988 */ /* 0x000fe2000800040b */
[----:B----4-:R-:W-:Y:S01]  /*8100*/  F2FP.BF16.F32.PACK_AB R28, R43, R40 ;  /* 0x000000282b1c723e */ /* 0x010fe200000010ff */
[----:B------:R-:W-:Y:S01]  /*8110*/  FADD R40, R40, R37 ;  /* 0x0000002528287221 */ /* 0x000fe20000000000 */
[----:B0-----:R-:W-:Y:S01]  /*8120*/  F2FP.BF16.F32.PACK_AB R29, R212, R207 ;  /* 0x000000cfd41d723e */ /* 0x001fe200000010ff */
[----:B------:R0:W-:Y:S01]  /*8130*/  STS.U16 [R39+UR11+0x8c00], R220 ;  /* 0x008c00dc27007988 */ /* 0x0001e2000800040b */
[----:B------:R-:W-:Y:S02]  /*8140*/  F2FP.BF16.F32.PACK_AB R30, R214, R213 ;  /* 0x000000d5d61e723e */ /* 0x000fe400000010ff */
[----:B------:R-:W-:Y:S01]  /*8150*/  F2FP.BF16.F32.PACK_AB R31, R217, R216 ;  /* 0x000000d8d91f723e */ /* 0x000fe200000010ff */
[----:B------:R-:W-:Y:S01]  /*8160*/  STS.U16 [R39+UR11+0x9000], R225 ;  /* 0x009000e127007988 */ /* 0x000fe2000800040b */
[----:B------:R-:W-:-:S02]  /*8170*/  F2FP.BF16.F32.PACK_AB R32, R192, R215 ;  /* 0x000000d7c020723e */ /* 0x000fc400000010ff */
[----:B------:R-:W-:Y:S01]  /*8180*/  F2FP.BF16.F32.PACK_AB R33, R200, R193 ;  /* 0x000000c1c821723e */ /* 0x000fe200000010ff */
[----:B------:R-:W-:Y:S01]  /*8190*/  STS.U16 [R39+UR11+0x9400], R224 ;  /* 0x009400e027007988 */ /* 0x000fe2000800040b */
[----:B------:R-:W-:Y:S02]  /*81a0*/  F2FP.BF16.F32.PACK_AB R34, R205, R206 ;  /* 0x000000cecd22723e */ /* 0x000fe400000010ff */
[----:B------:R-:W-:Y:S01]  /*81b0*/  F2FP.BF16.F32.PACK_AB R35, R201, R204 ;  /* 0x000000ccc923723e */ /* 0x000fe200000010ff */
[----:B---3--:R-:W-:Y:S04]  /*81c0*/  STS.U16 [R39+UR11+0x9800], R223 ;  /* 0x009800df27007988 */ /* 0x008fe8000800040b */
[----:B------:R1:W-:Y:S01]  /*81d0*/  STS.U16 [R39+UR11+0x9c00], R227 ;  /* 0x009c00e327007988 */ /* 0x0003e2000800040b */
[----:B0-----:R-:W-:-:S03]  /*81e0*/  FADD R220, R43, R40 ;  /* 0x000000282bdc7221 */ /* 0x001fc60000000000 */
        /* <DEDUP_REMOVED lines=8> */
[----:B------:R-:W-:-:S03]  /*8270*/  FADD R218, -R72, R219 ;  /* 0x000000db48da7221 */ /* 0x000fc60000000100 */
        /* <DEDUP_REMOVED lines=8> */
[----:B------:R-:W-:Y:S03]  /*8300*/  STTM.x32 tmem[UR14+0x80], R4 ;  /* 0x00008004000079ed */ /* 0x000fe600082c000e */
        /* <DEDUP_REMOVED lines=9> */
[----:B--2---:R-:W-:Y:S01]  /*83a0*/  BAR.SYNC.DEFER_BLOCKING 0x0 ;  /* 0x0000000000007b1d */ /* 0x004fe20000010000 */
[----:B------:R-:W-:Y:S01]  /*83b0*/  FADD R207, R207, R220 ;  /* 0x000000dccfcf7221 */ /* 0x000fe20000000000 */
[----:B------:R-:W-:-:S04]  /*83c0*/  FMUL R218, R218, 1.4426950216293334961 ;  /* 0x3fb8aa3bdada7820 */ /* 0x000fc80000400000 */
[----:B-1----:R-:W1:Y:S01]  /*83d0*/  LDTM.x64 R4, tmem[UR14] ;  /* 0x0000000e000479ee */ /* 0x002e620008340000 */
[----:B------:R-:W-:Y:S02]  /*83e0*/  FADD R220, R212, R207 ;  /* 0x000000cfd4dc7221 */ /* 0x000fe40000000000 */
[----:B------:R-:W1:Y:S01]  /*83f0*/  MUFU.EX2 R212, R218 ;  /* 0x000000da00d47308 */ /* 0x000e620000000800 */
[----:B------:R-:W-:Y:S01]  /*8400*/  NOP ;  /* 0x0000000000007918 */ /* 0x000fe20000000000 */
[C---:B-1----:R-:W-:Y:S01]  /*8410*/  FMUL R4, R212.reuse, R4 ;  /* 0x00000004d4047220 */ /* 0x042fe20000400000 */
        /* <DEDUP_REMOVED lines=63> */
[----:B------:R0:W-:Y:S01]  /*8810*/  STTM.x64 tmem[UR14], R4 ;  /* 0x00000004000079ed */ /* 0x0001e2000834000e */
[----:B------:R-:W1:Y:S02]  /*8820*/  FENCE.VIEW.ASYNC.T ;  /* 0x00000000000073c6 */ /* 0x000e640000000200 */
[----:B-1----:R-:W-:Y:S01]  /*8830*/  BAR.SYNC.DEFER_BLOCKING 0x0 ;  /* 0x0000000000007b1d */ /* 0x002fe20000010000 */
[----:B------:R-:W-:-:S04]  /*8840*/  FADD R213, R213, R220 ;  /* 0x000000dcd5d57221 */ /* 0x000fc80000000000 */
[----:B------:R-:W-:-:S04]  /*8850*/  FADD R213, R214, R213 ;  /* 0x000000d5d6d57221 */ /* 0x000fc80000000000 */
[----:B------:R-:W-:Y:S01]  /*8860*/  FADD R216, R216, R213 ;  /* 0x000000d5d8d87221 */ /* 0x000fe20000000000 */
[----:B------:R1:W-:Y:S06]  /*8870*/  MEMBAR.ALL.CTA ;  /* 0x0000000000007992 */ /* 0x0003ec0000008000 */
[----:B-1----:R-:W1:Y:S01]  /*8880*/  FENCE.VIEW.ASYNC.S ;  /* 0x00000000000073c6 */ /* 0x002e620000000000 */
[----:B------:R-:W-:-:S04]  /*8890*/  FADD R216, R217, R216 ;  /* 0x000000d8d9d87221 */ /* 0x000fc80000000000 */
[----:B------:R-:W-:-:S04]  /*88a0*/  FADD R207, R215, R216 ;  /* 0x000000d8d7cf7221 */ /* 0x000fc80000000000 */
[----:B------:R-:W-:-:S04]  /*88b0*/  FADD R192, R192, R207 ;  /* 0x000000cfc0c07221 */ /* 0x000fc80000000000 */
[----:B------:R-:W-:-:S04]  /*88c0*/  FADD R193, R193, R192 ;  /* 0x000000c0c1c17221 */ /* 0x000fc80000000000 */
[----:B------:R-:W-:-:S04]  /*88d0*/  FADD R193, R200, R193 ;  /* 0x000000c1c8c17221 */ /* 0x000fc80000000000 */
[----:B------:R-:W-:-:S04]  /*88e0*/  FADD R206, R206, R193 ;  /* 0x000000c1cece7221 */ /* 0x000fc80000000000 */
[----:B------:R-:W-:Y:S01]  /*88f0*/  FADD R205, R205, R206 ;  /* 0x000000cecdcd7221 */ /* 0x000fe20000000000 */
[----:B------:R-:W-:-:S03]  /*8900*/  ULEA UR15, UR25, UR11, 0x3 ;  /* 0x0000000b190f7291 */ /* 0x000fc6000f8e18ff */
[----:B------:R-:W-:Y:S01]  /*8910*/  FADD R204, R204, R205 ;  /* 0x000000cdcccc7221 */ /* 0x000fe20000000000 */
[----:B------:R-:W-:-:S03]  /*8920*/  UIADD3 UR15, UPT, UPT, UR15, 0xa000, URZ ;  /* 0x0000a0000f0f7890 */ /* 0x000fc6000fffe0ff */
[----:B------:R-:W-:Y:S01]  /*8930*/  FADD R201, R201, R204 ;  /* 0x000000ccc9c97221 */ /* 0x000fe20000000000 */
[----:B------:R-:W-:Y:S01]  /*8940*/  UMOV UR5, UR6 ;  /* 0x0000000600057c82 */ /* 0x000fe20008000000 */
[----:B-1----:R-:W-:Y:S06]  /*8950*/  BAR.SYNC.DEFER_BLOCKING 0x0 ;  /* 0x0000000000007b1d */ /* 0x002fec0000010000 */
[----:B------:R-:W-:Y:S05]  /*8960*/  BRA.U UP1, `(.L_x_16) ;  /* 0x0000000101547547 */ /* 0x000fea000b800000 */
[----:B------:R-:W-:Y:S02]  /*8970*/  UIADD3 UR27, UPT, UPT, UR12, 0x88, URZ ;  /* 0x000000880c1b7890 */ /* 0x000fe4000fffe0ff */
[----:B------:R-:W-:Y:S02]  /*8980*/  UIADD3 UR34, UPT, UPT, UR12, 0x90, URZ ;  /* 0x000000900c227890 */ /* 0x000fe4000fffe0ff */
[----:B------:R-:W-:Y:S01]  /*8990*/  UIADD3 UR35, UPT, UPT, UR12, 0x98, URZ ;  /* 0x000000980c237890 */ /* 0x000fe2000fffe0ff */
        /* <DEDUP_REMOVED lines=18> */
.L_x_16:
[----:B------:R-:W-:Y:S01]  /*8ac0*/  UIADD3 UR25, UPT, UPT, UR25, 0x1, URZ ;  /* 0x0000000119197890 */ /* 0x000fe2000fffe0ff */
[----:B------:R-:W-:Y:S01]  /*8ad0*/  FFMA R73, R212, R73, R201 ;  /* 0x00000049d4497223 */ /* 0x000fe200000000c9 */
[----:B------:R-:W-:Y:S01]  /*8ae0*/  UIADD3 UR4, UPT, UPT, UR4, 0x40, URZ ;  /* 0x0000004004047890 */ /* 0x000fe2000fffe0ff */
[----:B------:R-:W-:Y:S01]  /*8af0*/  IADD3 R91, PT, PT, R91, UR23, RZ ;  /* 0x000000175b5b7c10 */ /* 0x000fe2000fffe0ff */
[----:B------:R-:W-:Y:S01]  /*8b00*/  UISETP.GT.AND UP2, UPT, UR25, 0x1, UPT ;  /* 0x000000011900788c */ /* 0x000fe2000bf44270 */
[----:B------:R-:W-:Y:S02]  /*8b10*/  IADD3 R90, PT, PT, R90, UR24, RZ ;  /* 0x000000185a5a7c10 */ /* 0x000fe4000fffe0ff */
[----:B------:R-:W-:Y:S01]  /*8b20*/  MOV R204, UR5 ;  /* 0x0000000500cc7c02 */ /* 0x000fe20008000f00 */
[----:B-1----:R-:W-:Y:S01]  /*8b30*/  USEL UR6, URZ, 0x1, !UP2 ;  /* 0x00000001ff067887 */ /* 0x002fe2000d000000 */
[----:B------:R-:W-:Y:S01]  /*8b40*/  MOV R219, R72 ;  /* 0x0000004800db7202 */ /* 0x000fe20000000f00 */
[----:B------:R-:W-:-:S02]  /*8b50*/  USEL UR25, UR25, URZ, !UP2 ;  /* 0x000000ff19197287 */ /* 0x000fc4000d000000 */
[----:B------:R-:W-:Y:S02]  /*8b60*/  UISETP.GE.AND UP2, UPT, UR4, UR20, UPT ;  /* 0x000000140400728c */ /* 0x000fe4000bf46270 */
[----:B------:R-:W-:-:S07]  /*8b70*/  ULOP3.LUT UR6, UR5, UR6, URZ, 0x3c, !UPT ;  /* 0x0000000605067292 */ /* 0x000fce000f8e3cff */
[----:B------:R-:W-:Y:S05]  /*8b80*/  BRA.U !UP2, `(.L_x_17) ;  /* 0xffffffd10a807547 */ /* 0x000fea000b83ffff */
.L_x_12:
[C---:B------:R-:W-:Y:S01]  /*8b90*/  FMUL R2, R73.reuse, 8388608 ;  /* 0x4b00000049027820 */ /* 0x040fe20000400000 */
[C---:B------:R-:W-:Y:S01]  /*8ba0*/  FSETP.GEU.AND P5, PT, R73.reuse, 1.175494350822287508e-38, PT ;  /* 0x008000004900780b */ /* 0x040fe20003fae000 */
[----:B-1----:R-:W1:Y:S01]  /*8bb0*/  LDCU UR4, c[0x0][0x3f0] ;  /* 0x00007e00ff0477ac */ /* 0x002e620008000800 */
[----:B0-----:R-:W-:Y:S01]  /*8bc0*/  HFMA2 R5, -RZ, RZ, 1.443359375, -0.2030029296875 ;  /* 0x3dc6b27fff057431 */ /* 0x001fe200000001ff */
[C---:B------:R-:W-:Y:S02]  /*8bd0*/  FSETP.GEU.AND P2, PT, |R73|.reuse, 1.175494350822287508e-38, PT ;  /* 0x008000004900780b */ /* 0x040fe40003f4e200 */
[----:B------:R-:W-:Y:S01]  /*8be0*/  FSEL R76, R2, R73, !P5 ;  /* 0x00000049024c7208 */ /* 0x000fe20006800000 */
[----:B------:R-:W0:Y:S01]  /*8bf0*/  LDCU.64 UR6, c[0x0][0x3e0] ;  /* 0x00007c00ff0677ac */ /* 0x000e220008000a00 */
[----:B------:R-:W-:Y:S02]  /*8c00*/  FSETP.GT.AND P3, PT, |R73|, 8.50705917302346158658e+37, PT ;  /* 0x7e8000004900780b */ /* 0x000fe40003f64200 */
[----:B------:R-:W-:-:S04]  /*8c10*/  IADD3 R2, PT, PT, R76, -0x3f3504f3, RZ ;  /* 0xc0cafb0d4c027810 */ /* 0x000fc80007ffe0ff */
[----:B------:R-:W-:-:S04]  /*8c20*/  LOP3.LUT R3, R2, 0xff800000, RZ, 0xc0, !PT ;  /* 0xff80000002037812 */ /* 0x000fc800078ec0ff */
[----:B------:R-:W-:Y:S01]  /*8c30*/  IADD3 R2, PT, PT, R76, -R3, RZ ;  /* 0x800000034c027210 */ /* 0x000fe20007ffe0ff */
[----:B-1----:R-:W-:-:S04]  /*8c40*/  UISETP.GE.AND UP0, UPT, UR4, 0x1, UPT ;  /* 0x000000010400788c */ /* 0x002fc8000bf06270 */
[----:B------:R-:W-:-:S04]  /*8c50*/  FADD R68, R2, -1 ;  /* 0xbf80000002447421 */ /* 0x000fc80000000000 */
[----:B------:R-:W-:-:S04]  /*8c60*/  FFMA.FTZ R5, R68, R5, -0.16845393180847167969 ;  /* 0xbe2c7f3044057423 */ /* 0x000fc80000010005 */
[----:B------:R-:W-:-:S04]  /*8c70*/  FFMA.FTZ R5, R68, R5, 0.1716887056827545166 ;  /* 0x3e2fcf2a44057423 */ /* 0x000fc80000010005 */
[----:B------:R-:W-:-:S04]  /*8c80*/  FFMA.FTZ R5, R68, R5, -0.17900948226451873779 ;  /* 0xbe374e4344057423 */ /* 0x000fc80000010005 */
[----:B------:R-:W-:-:S04]  /*8c90*/  FFMA.FTZ R5, R68, R5, 0.20512372255325317383 ;  /* 0x3e520bf444057423 */ /* 0x000fc80000010005 */
[----:B------:R-:W-:Y:S01]  /*8ca0*/  FFMA.FTZ R5, R68, R5, -0.24046532809734344482 ;  /* 0xbe763c8b44057423 */ /* 0x000fe20000010005 */
[----:B0-----:R-:W-:Y:S06]  /*8cb0*/  BRA.U !UP0, `(.L_x_18) ;  /* 0x0000000108107547 */ /* 0x001fec000b800000 */
[----:B------:R-:W-:-:S06]  /*8cc0*/  USHF.L.U32 UR5, UR5, 0x1f, URZ ;  /* 0x0000001f05057899 */ /* 0x000fcc00080006ff */
[----:B------:R-:W-:-:S04]  /*8cd0*/  MOV R2, UR5 ;  /* 0x0000000500027c02 */ /* 0x000fc80008000f00 */
[----:B------:R-:W0:Y:S02]  /*8ce0*/  SYNCS.PHASECHK.TRANS64.TRYWAIT P4, [UR15], R2 ;  /* 0x00000002ff0075a7 */ /* 0x000e24000808110f */
[----:B0-----:R-:W-:Y:S05]  /*8cf0*/  @!P4 BRA `(.L_x_19) ;  /* 0x0000002400f8c947 */ /* 0x001fea0003800000 */
.L_x_18:
[----:B------:R-:W-:Y:S01]  /*8d00*/  BAR.SYNC.DEFER_BLOCKING 0x0 ;  /* 0x0000000000007b1d */ /* 0x000fe20000010000 */
[----:B------:R-:W-:Y:S01]  /*8d10*/  FFMA.FTZ R5, R68, R5, 0.28857114911079406738 ;  /* 0x3e93bf9944057423 */ /* 0x000fe20000010005 */
[----:B------:R-:W-:Y:S01]  /*8d20*/  @P3 FMUL R73, R73, 0.25 ;  /* 0x3e80000049493820 */ /* 0x000fe20000400000 */
[----:B------:R-:W-:Y:S01]  /*8d30*/  ISETP.GE.U32.AND P6, PT, R76, 0x7f800000, PT ;  /* 0x7f8000004c00780c */ /* 0x000fe20003fc6070 */
[----:B------:R-:W-:Y:S01]  /*8d40*/  UIMAD UR4, UR10, UR6, URZ ;  /* 0x000000060a0472a4 */ /* 0x000fe2000f8e02ff */
[C---:B------:R-:W-:Y:S01]  /*8d50*/  FFMA.FTZ R69, R68.reuse, R5, -0.36067417263984680176 ;  /* 0xbeb8aa4944457423 */ /* 0x040fe20000010005 */
[----:B------:R-:W-:Y:S02]  /*8d60*/  @!P2 FMUL R73, R73, 16777216 ;  /* 0x4b8000004949a820 */ /* 0x000fe40000400000 */
[----:B------:R-:W0:Y:S01]  /*8d70*/  LDC.64 R74, c[0x0][0x398] ;  /* 0x0000e600ff4a7b82 */ /* 0x000e220000000a00 */
[----:B------:R-:W-:Y:S01]  /*8d80*/  FSEL R2, RZ, -23, P5 ;  /* 0xc1b80000ff027808 */ /* 0x000fe20002800000 */
[----:B------:R-:W-:Y:S01]  /*8d90*/  FFMA.FTZ R69, R68, R69, 0.48089820146560668945 ;  /* 0x3ef6384a44457423 */ /* 0x000fe20000010045 */
[----:B------:R-:W1:Y:S01]  /*8da0*/  MUFU.RCP R190, R73 ;  /* 0x0000004900be7308 */ /* 0x000e620000001000 */
[----:B------:R-:W-:Y:S01]  /*8db0*/  I2FP.F32.S32 R3, R3 ;  /* 0x0000000300037245 */ /* 0x000fe20000201400 */
[----:B------:R-:W-:-:S02]  /*8dc0*/  IMAD R70, R0, UR7, RZ ;  /* 0x0000000700467c24 */ /* 0x000fc4000f8e02ff */
[C---:B------:R-:W-:Y:S01]  /*8dd0*/  FFMA.FTZ R69, R68.reuse, R69, -0.72134751081466674805 ;  /* 0xbf38aa3b44457423 */ /* 0x040fe20000010045 */
[----:B------:R-:W-:Y:S01]  /*8de0*/  USHF.L.U32 UR5, UR4, 0x1, URZ ;  /* 0x0000000104057899 */ /* 0x000fe200080006ff */
[----:B------:R-:W-:Y:S02]  /*8df0*/  FFMA.FTZ R2, R3, 1.1920928955078125e-07, R2 ;  /* 0x3400000003027823 */ /* 0x000fe40000010002 */
[----:B------:R-:W-:Y:S01]  /*8e00*/  FMUL R69, R68, R69 ;  /* 0x0000004544457220 */ /* 0x000fe20000400000 */
[C---:B------:R-:W-:Y:S01]  /*8e10*/  SHF.L.U32 R3, R70.reuse, 0x1, RZ ;  /* 0x0000000146037819 */ /* 0x040fe200000006ff */
[----:B------:R-:W-:-:S04]  /*8e20*/  IMAD.HI R70, R70, 0x2, RZ ;  /* 0x0000000246467827 */ /* 0x000fc800078e02ff */
[C---:B------:R-:W-:Y:S01]  /*8e30*/  FMUL R69, R68.reuse, R69 ;  /* 0x0000004544457220 */ /* 0x040fe20000400000 */
[----:B------:R-:W2:Y:S02]  /*8e40*/  @!P1 SYNCS.CCTL.IV [UR11+0xa000] ;  /* 0x00a00000ff0099b1 */ /* 0x000ea4000800000b */
[----:B--2---:R-:W-:Y:S01]  /*8e50*/  BAR.SYNC.DEFER_BLOCKING 0x0 ;  /* 0x0000000000007b1d */ /* 0x004fe20000010000 */
[----:B------:R-:W-:-:S04]  /*8e60*/  FFMA.FTZ R69, R68, 1.4426950216293334961, R69 ;  /* 0x3fb8aa3b44457823 */ /* 0x000fc80000010045 */
[----:B------:R-:W-:Y:S01]  /*8e70*/  FADD R69, R2, R69 ;  /* 0x0000004502457221 */ /* 0x000fe20000000000 */
[----:B0-----:R-:W-:Y:S01]  /*8e80*/  IADD3 R2, P4, P5, R3, UR5, R74 ;  /* 0x0000000503027c10 */ /* 0x001fe2000fd9e04a */
[----:B------:R-:W-:Y:S01]  /*8e90*/  UIMAD.WIDE UR4, UR4, 0x2, URZ ;  /* 0x00000002040478a5 */ /* 0x000fe2000f8e02ff */
[----:B------:R-:W0:Y:S01]  /*8ea0*/  LDTM.x64 R4, tmem[UR14] ;  /* 0x0000000e000479ee */ /* 0x000e220008340000 */
[----:B------:R-:W-:-:S05]  /*8eb0*/  @P6 MOV R3, 0x7f800000 ;  /* 0x7f80000000036802 */ /* 0x000fca0000000f00 */
[----:B------:R-:W-:Y:S01]  /*8ec0*/  @P6 FFMA.FTZ R69, R76, R3, +INF ;  /* 0x7f8000004c456423 */ /* 0x000fe20000010003 */
[----:B------:R-:W-:Y:S02]  /*8ed0*/  IADD3.X R3, PT, PT, R70, UR5, R75, P4, P5 ;  /* 0x0000000546037c10 */ /* 0x000fe4000a7ea44b */
[----:B------:R-:W-:Y:S01]  /*8ee0*/  FSETP.NEU.AND P6, PT, R76, RZ, PT ;  /* 0x000000ff4c00720b */ /* 0x000fe20003fcd000 */
[----:B------:R-:W2:Y:S03]  /*8ef0*/  LDCU UR4, c[0x0][0x3ec] ;  /* 0x00007d80ff0477ac */ /* 0x000ea60008000800 */
[----:B------:R-:W-:Y:S01]  /*8f00*/  FSEL R69, R69, -INF , P6 ;  /* 0xff80000045457808 */ /* 0x000fe20003000000 */
[----:B------:R-:W3:Y:S01]  /*8f10*/  @!P1 SYNCS.CCTL.IV [UR11+0xa008] ;  /* 0x00a00800ff0099b1 */ /* 0x000ee2000800000b */
[----:B------:R-:W-:-:S03]  /*8f20*/  NOP ;  /* 0x0000000000007918 */ /* 0x000fc60000000000 */
[----:B------:R-:W-:Y:S01]  /*8f30*/  FFMA R192, R69, 0.69314718246459960938, R72 ;  /* 0x3f31721845c07823 */ /* 0x000fe20000000048 */
[----:B0-----:R-:W-:Y:S01]  /*8f40*/  @P3 FMUL R4, R4, 0.25 ;  /* 0x3e80000004043820 */ /* 0x001fe20000400000 */
[----:B------:R-:W-:Y:S01]  /*8f50*/  @P3 FMUL R5, R5, 0.25 ;  /* 0x3e80000005053820 */ /* 0x000fe20000400000 */
[----:B------:R-:W-:Y:S01]  /*8f60*/  @P3 FMUL R6, R6, 0.25 ;  /* 0x3e80000006063820 */ /* 0x000fe20000400000 */
[----:B------:R-:W-:Y:S01]  /*8f70*/  @P3 FMUL R7, R7, 0.25 ;  /* 0x3e80000007073820 */ /* 0x000fe20000400000 */
[----:B------:R-:W-:Y:S01]  /*8f80*/  @!P2 FMUL R4, R4, 16777216 ;  /* 0x4b8000000404a820 */ /* 0x000fe20000400000 */
[----:B------:R-:W-:Y:S01]  /*8f90*/  @!P2 FMUL R5, R5, 16777216 ;  /* 0x4b8000000505a820 */ /* 0x000fe20000400000 */
[----:B------:R-:W-:Y:S01]  /*8fa0*/  @P3 FMUL R15, R15, 0.25 ;  /* 0x3e8000000f0f3820 */ /* 0x000fe20000400000 */
[----:B------:R-:W-:Y:S01]  /*8fb0*/  @!P2 FMUL R6, R6, 16777216 ;  /* 0x4b8000000606a820 */ /* 0x000fe20000400000 */
[C---:B-1----:R-:W-:Y:S01]  /*8fc0*/  FMUL R4, R190.reuse, R4 ;  /* 0x00000004be047220 */ /* 0x042fe20000400000 */
[----:B------:R-:W-:Y:S01]  /*8fd0*/  FMUL R5, R190, R5 ;  /* 0x00000005be057220 */ /* 0x000fe20000400000 */
[----:B------:R-:W-:Y:S01]  /*8fe0*/  @!P2 FMUL R7, R7, 16777216 ;  /* 0x4b8000000707a820 */ /* 0x000fe20000400000 */
[----:B------:R-:W-:Y:S01]  /*8ff0*/  @P3 FMUL R13, R13, 0.25 ;  /* 0x3e8000000d0d3820 */ /* 0x000fe20000400000 */
[----:B------:R-:W-:Y:S01]  /*9000*/  @P3 FMUL R14, R14, 0.25 ;  /* 0x3e8000000e0e3820 */ /* 0x000fe20000400000 */
[----:B------:R-:W-:Y:S01]  /*9010*/  @P3 FMUL R21, R21, 0.25 ;  /* 0x3e80000015153820 */ /* 0x000fe20000400000 */
[----:B------:R-:W-:Y:S01]  /*9020*/  F2FP.BF16.F32.PACK_AB R4, R5, R4 ;  /* 0x000000040504723e */ /* 0x000fe200000010ff */
[----:B------:R-:W-:Y:S01]  /*9030*/  @!P2 FMUL R15, R15, 16777216 ;  /* 0x4b8000000f0fa820 */ /* 0x000fe20000400000 */
[----:B------:R-:W0:Y:S01]  /*9040*/  LDC R5, c[0x0][0x3e8] ;  /* 0x0000fa00ff057b82 */ /* 0x000e220000000800 */
[----:B------:R-:W-:Y:S01]  /*9050*/  FMUL R193, R190, R6 ;  /* 0x00000006bec17220 */ /* 0x000fe20000400000 */
[----:B------:R-:W-:Y:S01]  /*9060*/  @P3 FMUL R16, R16, 0.25 ;  /* 0x3e80000010103820 */ /* 0x000fe20000400000 */
[----:B------:R-:W-:Y:S01]  /*9070*/  FMUL R6, R190, R7 ;  /* 0x00000007be067220 */ /* 0x000fe20000400000 */
[----:B------:R-:W-:Y:S01]  /*9080*/  @P3 FMUL R17, R17, 0.25 ;  /* 0x3e80000011113820 */ /* 0x000fe20000400000 */
[----:B------:R-:W-:Y:S01]  /*9090*/  @!P2 FMUL R13, R13, 16777216 ;  /* 0x4b8000000d0da820 */ /* 0x000fe20000400000 */
[----:B------:R-:W-:Y:S01]  /*90a0*/  @!P2 FMUL R14, R14, 16777216 ;  /* 0x4b8000000e0ea820 */ /* 0x000fe20000400000 */
[----:B------:R-:W-:Y:S01]  /*90b0*/  @P3 FMUL R9, R9, 0.25 ;  /* 0x3e80000009093820 */ /* 0x000fe20000400000 */
[----:B------:R-:W-:Y:S01]  /*90c0*/  @P3 FMUL R20, R20, 0.25 ;  /* 0x3e80000014143820 */ /* 0x000fe20000400000 */
[----:B------:R-:W-:Y:S01]  /*90d0*/  @P3 FMUL R29, R29, 0.25 ;  /* 0x3e8000001d1d3820 */ /* 0x000fe20000400000 */
[----:B------:R-:W-:Y:S01]  /*90e0*/  @!P2 FMUL R21, R21, 16777216 ;  /* 0x4b8000001515a820 */ /* 0x000fe20000400000 */
[----:B------:R-:W-:Y:S01]  /*90f0*/  @P3 FMUL R8, R8, 0.25 ;  /* 0x3e80000008083820 */ /* 0x000fe20000400000 */
[----:B------:R-:W-:Y:S01]  /*9100*/  @P3 FMUL R27, R27, 0.25 ;  /* 0x3e8000001b1b3820 */ /* 0x000fe20000400000 */
[----:B------:R-:W-:Y:S01]  /*9110*/  FMUL R139, R190, R15 ;  /* 0x0000000fbe8b7220 */ /* 0x000fe20000400000 */
[----:B------:R-:W-:Y:S01]  /*9120*/  @P3 FMUL R19, R19, 0.25 ;  /* 0x3e80000013133820 */ /* 0x000fe20000400000 */
[----:B------:R-:W-:Y:S01]  /*9130*/  @!P2 FMUL R16, R16, 16777216 ;  /* 0x4b8000001010a820 */ /* 0x000fe20000400000 */
[----:B------:R-:W-:Y:S01]  /*9140*/  @P3 FMUL R10, R10, 0.25 ;  /* 0x3e8000000a0a3820 */ /* 0x000fe20000400000 */
[----:B------:R-:W-:Y:S01]  /*9150*/  @P3 FMUL R11, R11, 0.25 ;  /* 0x3e8000000b0b3820 */ /* 0x000fe20000400000 */
[----:B------:R-:W-:Y:S01]  /*9160*/  @P3 FMUL R12, R12, 0.25 ;  /* 0x3e8000000c0c3820 */ /* 0x000fe20000400000 */
[----:B------:R-:W-:Y:S01]  /*9170*/  @P3 FMUL R18, R18, 0.25 ;  /* 0x3e80000012123820 */ /* 0x000fe20000400000 */
[----:B------:R-:W-:Y:S01]  /*9180*/  @P3 FMUL R22, R22, 0.25 ;  /* 0x3e80000016163820 */ /* 0x000fe20000400000 */
[----:B------:R-:W-:Y:S01]  /*9190*/  @P3 FMUL R23, R23, 0.25 ;  /* 0x3e80000017173820 */ /* 0x000fe20000400000 */
[----:B------:R-:W-:Y:S01]  /*91a0*/  @P3 FMUL R24, R24, 0.25 ;  /* 0x3e80000018183820 */ /* 0x000fe20000400000 */
[----:B------:R-:W-:Y:S01]  /*91b0*/  @P3 FMUL R25, R25, 0.25 ;  /* 0x3e80000019193820 */ /* 0x000fe20000400000 */
[----:B0-----:R-:W-:-:S02]  /*91c0*/  IMAD R7, R5, 0x30, RZ ;  /* 0x0000003005077824 */ /* 0x001fc400078e02ff */
[----:B------:R-:W-:Y:S01]  /*91d0*/  @P3 FMUL R26, R26, 0.25 ;  /* 0x3e8000001a1a3820 */ /* 0x000fe20000400000 */
[----:B------:R-:W-:Y:S02]  /*91e0*/  IMAD R15, R5, 0x18, RZ ;  /* 0x00000018050f7824 */ /* 0x000fe400078e02ff */
        /* <DEDUP_REMOVED lines=39> */
[----:B------:R-:W-:Y:S01]  /*9460*/  @!P2 FMUL R17, R17, 16777216 ;  /* 0x4b8000001111a820 */ /* 0x000fe20000400000 */
[C---:B------:R-:W-:Y:S01]  /*9470*/  FMUL R137, R190.reuse, R13 ;  /* 0x0000000dbe897220 */ /* 0x040fe20000400000 */
[----:B------:R-:W-:Y:S01]  /*9480*/  FMUL R138, R190, R14 ;  /* 0x0000000ebe8a7220 */ /* 0x000fe20000400000 */
[----:B------:R-:W-:-:S02]  /*9490*/  IMAD R237, R5, 0x60, RZ ;  /* 0x0000006005ed7824 */ /* 0x000fc400078e02ff */
[----:B------:R-:W-:Y:S01]  /*94a0*/  @!P2 FMUL R9, R9, 16777216 ;  /* 0x4b8000000909a820 */ /* 0x000fe20000400000 */
[----:B------:R-:W-:Y:S01]  /*94b0*/  @!P2 FMUL R20, R20, 16777216 ;  /* 0x4b8000001414a820 */ /* 0x000fe20000400000 */
[----:B------:R-:W-:Y:S01]  /*94c0*/  @!P2 FMUL R29, R29, 16777216 ;  /* 0x4b8000001d1da820 */ /* 0x000fe20000400000 */
[----:B------:R-:W-:Y:S01]  /*94d0*/  FMUL R145, R190, R21 ;  /* 0x00000015be917220 */ /* 0x000fe20000400000 */
[----:B------:R-:W-:Y:S01]  /*94e0*/  IMAD R13, R5, 0x6, RZ ;  /* 0x00000006050d7824 */ /* 0x000fe200078e02ff */
[----:B------:R-:W-:Y:S01]  /*94f0*/  IADD3 R14, P3, PT, R7, R2, RZ ;  /* 0x00000002070e7210 */ /* 0x000fe20007f7e0ff */
[----:B------:R-:W-:Y:S01]  /*9500*/  @!P2 FMUL R8, R8, 16777216 ;  /* 0x4b8000000808a820 */ /* 0x000fe20000400000 */
[----:B------:R-:W-:Y:S01]  /*9510*/  @!P2 FMUL R27, R27, 16777216 ;  /* 0x4b8000001b1ba820 */ /* 0x000fe20000400000 */
[----:B------:R-:W-:Y:S02]  /*9520*/  IMAD R21, R5, 0x50, RZ ;  /* 0x0000005005157824 */ /* 0x000fe400078e02ff */
[----:B------:R-:W-:Y:S01]  /*9530*/  @!P2 FMUL R19, R19, 16777216 ;  /* 0x4b8000001313a820 */ /* 0x000fe20000400000 */
[----:B------:R-:W-:Y:S01]  /*9540*/  FMUL R140, R190, R16 ;  /* 0x00000010be8c7220 */ /* 0x000fe20000400000 */
[----:B------:R-:W-:Y:S01]  /*9550*/  @!P2 FMUL R10, R10, 16777216 ;  /* 0x4b8000000a0aa820 */ /* 0x000fe20000400000 */
        /* <DEDUP_REMOVED lines=47> */
[----:B------:R-:W-:Y:S01]  /*9850*/  FMUL R141, R190, R17 ;  /* 0x00000011be8d7220 */ /* 0x000fe20000400000 */
[----:B------:R-:W-:Y:S01]  /*9860*/  F2FP.BF16.F32.PACK_AB R193, R6, R193 ;  /* 0x000000c106c1723e */ /* 0x000fe200000010ff */
[C---:B------:R-:W-:Y:S01]  /*9870*/  FMUL R133, R190.reuse, R9 ;  /* 0x00000009be857220 */ /* 0x040fe20000400000 */
[----:B------:R-:W-:Y:S01]  /*9880*/  IADD3 R16, P5, PT, R15, R2, RZ ;  /* 0x000000020f107210 */ /* 0x000fe20007fbe0ff */
[C---:B------:R-:W-:Y:S01]  /*9890*/  FMUL R144, R190.reuse, R20 ;  /* 0x00000014be907220 */ /* 0x040fe20000400000 */
[C---:B------:R-:W-:Y:S01]  /*98a0*/  FMUL R153, R190.reuse, R29 ;  /* 0x0000001dbe997220 */ /* 0x040fe20000400000 */
[----:B------:R-:W-:Y:S01]  /*98b0*/  IMAD R17, R5, 0xc, RZ ;  /* 0x0000000c05117824 */ /* 0x000fe200078e02ff */
[----:B------:R-:W-:Y:S01]  /*98c0*/  IADD3 R6, P2, PT, R237, R2, RZ ;  /* 0x00000002ed067210 */ /* 0x000fe20007f5e0ff */
[C---:B------:R-:W-:Y:S01]  /*98d0*/  FMUL R132, R190.reuse, R8 ;  /* 0x00000008be847220 */ /* 0x040fe20000400000 */
[----:B------:R-:W-:Y:S01]  /*98e0*/  LEA.HI.X.SX32 R15, R15, R3, 0x1, P3 ;  /* 0x000000030f0f7211 */ /* 0x000fe200018f0eff */
[C---:B------:R-:W-:Y:S01]  /*98f0*/  FMUL R151, R190.reuse, R27 ;  /* 0x0000001bbe977220 */ /* 0x040fe20000400000 */
[C---:B------:R-:W-:Y:S01]  /*9900*/  LEA R9, R5.reuse, R5, 0x1 ;  /* 0x0000000505097211 */ /* 0x040fe200078e08ff */
[----:B------:R-:W-:Y:S01]  /*9910*/  IMAD R29, R5, 0x28, RZ ;  /* 0x00000028051d7824 */ /* 0x000fe200078e02ff */
[-C--:B------:R-:W-:Y:S01]  /*9920*/  IADD3 R20, P3, PT, R13, R2.reuse, RZ ;  /* 0x000000020d147210 */ /* 0x080fe20007f7e0ff */
[----:B------:R-:W-:Y:S01]  /*9930*/  FMUL R143, R190, R19 ;  /* 0x00000013be8f7220 */ /* 0x000fe20000400000 */
[----:B------:R-:W-:Y:S01]  /*9940*/  IMAD R27, R5, 0xa, RZ ;  /* 0x0000000a051b7824 */ /* 0x000fe200078e02ff */
[----:B------:R-:W-:Y:S01]  /*9950*/  IADD3 R8, P4, PT, R21, R2, RZ ;  /* 0x0000000215087210 */ /* 0x000fe20007f9e0ff */
[----:B------:R-:W-:-:S02]  /*9960*/  IMAD R245, R5, 0x70, RZ ;  /* 0x0000007005f57824 */ /* 0x000fc400078e02ff */
[C---:B------:R-:W-:Y:S01]  /*9970*/  FMUL R142, R190.reuse, R18 ;  /* 0x00000012be8e7220 */ /* 0x040fe20000400000 */
[----:B------:R-:W-:Y:S01]  /*9980*/  IMAD R19, R5, 0x48, RZ ;  /* 0x0000004805137824 */ /* 0x000fe200078e02ff */
[----:B------:R-:W-:Y:S01]  /*9990*/  LEA.HI.X.SX32 R7, R7, R3, 0x1, P2 ;  /* 0x0000000307077211 */ /* 0x000fe200010f0eff */
[C---:B------:R-:W-:Y:S01]  /*99a0*/  FMUL R149, R190.reuse, R25 ;  /* 0x00000019be957220 */ /* 0x040fe20000400000 */
[----:B------:R-:W-:Y:S01]  /*99b0*/  IADD3 R18, P2, PT, R17, R2, RZ ;  /* 0x0000000211127210 */ /* 0x000fe20007f5e0ff */
[C---:B------:R-:W-:Y:S01]  /*99c0*/  FMUL R135, R190.reuse, R11 ;  /* 0x0000000bbe877220 */ /* 0x040fe20000400000 */
[----:B------:R-:W-:Y:S01]  /*99d0*/  LEA.HI.X.SX32 R21, R9, R3, 0x1, P3 ;  /* 0x0000000309157211 */ /* 0x000fe200018f0eff */
[C---:B------:R-:W-:Y:S01]  /*99e0*/  FMUL R152, R190.reuse, R28 ;  /* 0x0000001cbe987220 */ /* 0x040fe20000400000 */
[C---:B------:R-:W-:Y:S01]  /*99f0*/  FMUL R157, R190.reuse, R33 ;  /* 0x00000021be9d7220 */ /* 0x040fe20000400000 */
[C---:B------:R-:W-:Y:S01]  /*9a00*/  FMUL R161, R190.reuse, R37 ;  /* 0x00000025bea17220 */ /* 0x040fe20000400000 */
[----:B------:R-:W-:Y:S01]  /*9a10*/  IMAD R25, R5, 0x14, RZ ;  /* 0x0000001405197824 */ /* 0x000fe200078e02ff */
[----:B------:R-:W-:Y:S01]  /*9a20*/  LEA.HI.X.SX32 R9, R29, R3, 0x1, P4 ;  /* 0x000000031d097211 */ /* 0x000fe200020f0eff */
[C---:B------:R-:W-:Y:S01]  /*9a30*/  FMUL R134, R190.reuse, R10 ;  /* 0x0000000abe867220 */ /* 0x040fe20000400000 */
[C---:B------:R-:W-:Y:S01]  /*9a40*/  FMUL R136, R190.reuse, R12 ;  /* 0x0000000cbe887220 */ /* 0x040fe20000400000 */
[C---:B------:R-:W-:Y:S01]  /*9a50*/  FMUL R159, R190.reuse, R35 ;  /* 0x00000023be9f7220 */ /* 0x040fe20000400000 */
[C---:B------:R-:W-:Y:S01]  /*9a60*/  LEA R11, R5.reuse, R5, 0x2 ;  /* 0x00000005050b7211 */ /* 0x040fe200078e10ff */
[----:B------:R-:W-:Y:S01]  /*9a70*/  IMAD R37, R5, 0x38, RZ ;  /* 0x0000003805257824 */ /* 0x000fe200078e02ff */
[-C--:B------:R-:W-:Y:S01]  /*9a80*/  IADD3 R28, P4, PT, R27, R2.reuse, RZ ;  /* 0x000000021b1c7210 */ /* 0x080fe20007f9e0ff */
[----:B------:R-:W-:Y:S01]  /*9a90*/  IMAD R33, R5, 0x1c, RZ ;  /* 0x0000001c05217824 */ /* 0x000fe200078e02ff */
[-C--:B------:R-:W-:Y:S01]  /*9aa0*/  IADD3 R10, P1, PT, R245, R2.reuse, RZ ;  /* 0x00000002f50a7210 */ /* 0x080fe20007f3e0ff */
[----:B------:R-:W-:Y:S01]  /*9ab0*/  IMAD R35, R5, 0xe, RZ ;  /* 0x0000000e05237824 */ /* 0x000fe200078e02ff */
[----:B------:R-:W-:Y:S01]  /*9ac0*/  IADD3 R12, P6, PT, R19, R2, RZ ;  /* 0x00000002130c7210 */ /* 0x000fe20007fde0ff */
[C---:B------:R-:W-:Y:S01]  /*9ad0*/  FMUL R148, R190.reuse, R24 ;  /* 0x00000018be947220 */ /* 0x040fe20000400000 */
[----:B------:R-:W-:Y:S01]  /*9ae0*/  LEA.HI.X.SX32 R19, R13, R3, 0x1, P2 ;  /* 0x000000030d137211 */ /* 0x000fe200010f0eff */
[C---:B------:R-:W-:Y:S01]  /*9af0*/  FMUL R150, R190.reuse, R26 ;  /* 0x0000001abe967220 */ /* 0x040fe20000400000 */
[----:B------:R-:W-:Y:S01]  /*9b00*/  IADD3 R24, P2, PT, R29, R2, RZ ;  /* 0x000000021d187210 */ /* 0x000fe20007f5e0ff */
[C---:B------:R-:W-:Y:S01]  /*9b10*/  FMUL R158, R190.reuse, R34 ;  /* 0x00000022be9e7220 */ /* 0x040fe20000400000 */
[C---:B------:R-:W-:Y:S01]  /*9b20*/  FMUL R167, R190.reuse, R43 ;  /* 0x0000002bbea77220 */ /* 0x040fe20000400000 */
[----:B------:R-:W-:Y:S01]  /*9b30*/  IADD3 R26, P3, PT, R25, R2, RZ ;  /* 0x00000002191a7210 */ /* 0x000fe20007f7e0ff */
[C---:B------:R-:W-:Y:S01]  /*9b40*/  FMUL R147, R190.reuse, R23 ;  /* 0x00000017be937220 */ /* 0x040fe20000400000 */
[----:B------:R-:W-:Y:S01]  /*9b50*/  LEA.HI.X.SX32 R29, R11, R3, 0x1, P4 ;  /* 0x000000030b1d7211 */ /* 0x000fe200020f0eff */
[C---:B------:R-:W-:Y:S01]  /*9b60*/  FMUL R160, R190.reuse, R36 ;  /* 0x00000024bea07220 */ /* 0x040fe20000400000 */
[C---:B------:R-:W-:Y:S01]  /*9b70*/  FMUL R165, R190.reuse, R41 ;  /* 0x00000029bea57220 */ /* 0x040fe20000400000 */
[----:B------:R-:W-:Y:S01]  /*9b80*/  IMAD R43, R5, 0x24, RZ ;  /* 0x00000024052b7824 */ /* 0x000fe200078e02ff */
[----:B------:R-:W-:Y:S01]  /*9b90*/  IADD3 R34, P4, PT, R33, R2, RZ ;  /* 0x0000000221227210 */ /* 0x000fe20007f9e0ff */
[----:B------:R-:W-:Y:S01]  /*9ba0*/  IMAD R41, R5, 0x12, RZ ;  /* 0x0000001205297824 */ /* 0x000fe200078e02ff */
[----:B------:R-:W-:Y:S01]  /*9bb0*/  LEA.HI.X.SX32 R11, R37, R3, 0x1, P1 ;  /* 0x00000003250b7211 */ /* 0x000fe200008f0eff */
[C---:B------:R-:W-:Y:S01]  /*9bc0*/  FMUL R156, R190.reuse, R32 ;  /* 0x00000020be9c7220 */ /* 0x040fe20000400000 */
[----:B------:R-:W-:Y:S01]  /*9bd0*/  LEA R23, R5, -R5, 0x3 ;  /* 0x8000000505177211 */ /* 0x000fe200078e18ff */
[C---:B------:R-:W-:Y:S01]  /*9be0*/  FMUL R164, R190.reuse, R40 ;  /* 0x00000028bea47220 */ /* 0x040fe20000400000 */
[-C--:B------:R-:W-:Y:S01]  /*9bf0*/  IADD3 R36, P1, PT, R35, R2.reuse, RZ ;  /* 0x0000000223247210 */ /* 0x080fe20007f3e0ff */
[C---:B------:R-:W-:Y:S01]  /*9c00*/  FMUL R173, R190.reuse, R49 ;  /* 0x00000031bead7220 */ /* 0x040fe20000400000 */
[----:B------:R-:W-:Y:S01]  /*9c10*/  LEA.HI.X.SX32 R27, R27, R3, 0x1, P3 ;  /* 0x000000031b1b7211 */ /* 0x000fe200018f0eff */
[C---:B------:R-:W-:Y:S01]  /*9c20*/  FMUL R155, R190.reuse, R31 ;  /* 0x0000001fbe9b7220 */ /* 0x040fe20000400000 */
[----:B------:R-:W-:Y:S01]  /*9c30*/  IADD3 R32, P3, PT, R37, R2, RZ ;  /* 0x0000000225207210 */ /* 0x000fe20007f7e0ff */
[C---:B------:R-:W-:Y:S01]  /*9c40*/  FMUL R166, R190.reuse, R42 ;  /* 0x0000002abea67220 */ /* 0x040fe20000400000 */
[----:B------:R-:W-:Y:S01]  /*9c50*/  LEA.HI.X.SX32 R35, R35, R3, 0x1, P4 ;  /* 0x0000000323237211 */ /* 0x000fe200020f0eff */
[C---:B------:R-:W-:Y:S01]  /*9c60*/  FMUL R171, R190.reuse, R47 ;  /* 0x0000002fbeab7220 */ /* 0x040fe20000400000 */
[----:B------:R-:W-:Y:S01]  /*9c70*/  IMAD R49, R5, 0x2c, RZ ;  /* 0x0000002c05317824 */ /* 0x000fe200078e02ff */
[----:B------:R-:W-:Y:S01]  /*9c80*/  IADD3 R40, P4, PT, R43, R2, RZ ;  /* 0x000000022b287210 */ /* 0x000fe20007f9e0ff */
[----:B------:R-:W-:Y:S01]  /*9c90*/  IMAD R233, R5, 0x58, RZ ;  /* 0x0000005805e97824 */ /* 0x000fe200078e02ff */
[----:B------:R-:W-:Y:S01]  /*9ca0*/  LEA.HI.X.SX32 R37, R23, R3, 0x1, P1 ;  /* 0x0000000317257211 */ /* 0x000fe200008f0eff */
[C---:B------:R-:W-:Y:S01]  /*9cb0*/  IMAD R47, R5.reuse, 0x16, RZ ;  /* 0x00000016052f7824 */ /* 0x040fe200078e02ff */
[----:B------:R-:W-:Y:S01]  /*9cc0*/  LEA R31, R5, R5, 0x3 ;  /* 0x00000005051f7211 */ /* 0x000fe200078e18ff */
[C---:B------:R-:W-:Y:S01]  /*9cd0*/  FMUL R146, R190.reuse, R22 ;  /* 0x00000016be927220 */ /* 0x040fe20000400000 */
[----:B------:R-:W-:Y:S01]  /*9ce0*/  IADD3 R42, P1, PT, R41, R2, RZ ;  /* 0x00000002292a7210 */ /* 0x000fe20007f3e0ff */
[C---:B------:R-:W-:Y:S01]  /*9cf0*/  FMUL R163, R190.reuse, R39 ;  /* 0x00000027bea37220 */ /* 0x040fe20000400000 */
[C---:B------:R-:W-:Y:S01]  /*9d00*/  FMUL R170, R190.reuse, R46 ;  /* 0x0000002ebeaa7220 */ /* 0x040fe20000400000 */
[C---:B------:R-:W-:Y:S01]  /*9d10*/  FMUL R179, R190.reuse, R55 ;  /* 0x00000037beb37220 */ /* 0x040fe20000400000 */
[-C--:B------:R-:W-:Y:S01]  /*9d20*/  LEA.HI.X.SX32 R17, R17, R3.reuse, 0x1, P5 ;  /* 0x0000000311117211 */ /* 0x080fe200028f0eff */
[C---:B------:R-:W-:Y:S01]  /*9d30*/  FMUL R172, R190.reuse, R48 ;  /* 0x00000030beac7220 */ /* 0x040fe20000400000 */
[----:B------:R-:W-:Y:S01]  /*9d40*/  LEA.HI.X.SX32 R13, R43, R3, 0x1, P6 ;  /* 0x000000032b0d7211 */ /* 0x000fe200030f0eff */
[C---:B------:R-:W-:Y:S01]  /*9d50*/  FMUL R177, R190.reuse, R53 ;  /* 0x00000035beb17220 */ /* 0x040fe20000400000 */
[-C--:B------:R-:W-:Y:S01]  /*9d60*/  LEA.HI.X.SX32 R41, R41, R3.reuse, 0x1, P4 ;  /* 0x0000000329297211 */ /* 0x080fe200020f0eff */
[----:B------:R-:W-:Y:S01]  /*9d70*/  IMAD R39, R5, 0xb, RZ ;  /* 0x0000000b05277824 */ /* 0x000fe200078e02ff */
[-C--:B------:R-:W-:Y:S01]  /*9d80*/  IADD3 R22, P5, PT, R233, R2.reuse, RZ ;  /* 0x00000002e9167210 */ /* 0x080fe20007fbe0ff */
[----:B------:R-:W-:Y:S01]  /*9d90*/  IMAD R55, R5, 0x34, RZ ;  /* 0x0000003405377824 */ /* 0x000fe200078e02ff */
[-C--:B------:R-:W-:Y:S01]  /*9da0*/  IADD3 R46, P4, PT, R49, R2.reuse, RZ ;  /* 0x00000002312e7210 */ /* 0x080fe20007f9e0ff */
[----:B------:R-:W-:Y:S01]  /*9db0*/  IMAD R241, R5, 0x68, RZ ;  /* 0x0000006805f17824 */ /* 0x000fe200078e02ff */
[----:B------:R-:W-:Y:S01]  /*9dc0*/  LEA.HI.X.SX32 R43, R31, R3, 0x1, P1 ;  /* 0x000000031f2b7211 */ /* 0x000fe200008f0eff */
[----:B------:R-:W-:Y:S01]  /*9dd0*/  IMAD R53, R5, 0x1a, RZ ;  /* 0x0000001a05357824 */ /* 0x000fe200078e02ff */
[----:B------:R-:W-:Y:S01]  /*9de0*/  IADD3 R48, P1, PT, R47, R2, RZ ;  /* 0x000000022f307210 */ /* 0x000fe20007f3e0ff */
[C---:B------:R-:W-:Y:S01]  /*9df0*/  FMUL R154, R190.reuse, R30 ;  /* 0x0000001ebe9a7220 */ /* 0x040fe20000400000 */
[C---:B------:R-:W-:Y:S01]  /*9e00*/  FMUL R169, R190.reuse, R45 ;  /* 0x0000002dbea97220 */ /* 0x040fe20000400000 */
[C---:B------:R-:W-:Y:S01]  /*9e10*/  FMUL R176, R190.reuse, R52 ;  /* 0x00000034beb07220 */ /* 0x040fe20000400000 */
[C---:B------:R-:W-:Y:S01]  /*9e20*/  FMUL R185, R190.reuse, R61 ;  /* 0x0000003dbeb97220 */ /* 0x040fe20000400000 */
[-C--:B------:R-:W-:Y:S01]  /*9e30*/  LEA.HI.X.SX32 R25, R25, R3.reuse, 0x1, P2 ;  /* 0x0000000319197211 */ /* 0x080fe200010f0eff */
[C---:B------:R-:W-:Y:S01]  /*9e40*/  FMUL R178, R190.reuse, R54 ;  /* 0x00000036beb27220 */ /* 0x040fe20000400000 */
[----:B------:R-:W-:Y:S01]  /*9e50*/  LEA.HI.X.SX32 R23, R49, R3, 0x1, P5 ;  /* 0x0000000331177211 */ /* 0x000fe200028f0eff */
[----:B------:R-:W-:Y:S01]  /*9e60*/  FMUL R183, R190, R59 ;  /* 0x0000003bbeb77220 */ /* 0x000fe20000400000 */
        /* <DEDUP_REMOVED lines=9> */
[----:B------:R-:W-:-:S02]  /*9f00*/  IMAD R217, R5, 0x44, RZ ;  /* 0x0000004405d97824 */ /* 0x000fc400078e02ff */
[C---:B------:R-:W-:Y:S01]  /*9f10*/  FMUL R162, R190.reuse, R38 ;  /* 0x00000026bea27220 */ /* 0x040fe20000400000 */
[----:B------:R-:W-:Y:S02]  /*9f20*/  IMAD R223, R5, 0x4c, RZ ;  /* 0x0000004c05df7824 */ /* 0x000fe400078e02ff */
[C---:B------:R-:W-:Y:S01]  /*9f30*/  FMUL R182, R190.reuse, R58 ;  /* 0x0000003abeb67220 */ /* 0x040fe20000400000 */
[C---:B------:R-:W-:Y:S01]  /*9f40*/  FMUL R191, R190.reuse, R65 ;  /* 0x00000041bebf7220 */ /* 0x040fe20000400000 */
[----:B------:R-:W-:Y:S01]  /*9f50*/  LEA.HI.X.SX32 R33, R33, R3, 0x1, P3 ;  /* 0x0000000321217211 */ /* 0x000fe200018f0eff */
[C---:B------:R-:W-:Y:S01]  /*9f60*/  FMUL R175, R190.reuse, R51 ;  /* 0x00000033beaf7220 */ /* 0x040fe20000400000 */
[-C--:B------:R-:W-:Y:S01]  /*9f70*/  LEA.HI.X.SX32 R31, R55, R3.reuse, 0x1, P2 ;  /* 0x00000003371f7211 */ /* 0x080fe200010f0eff */
[C---:B------:R-:W-:Y:S01]  /*9f80*/  FMUL R184, R190.reuse, R60 ;  /* 0x0000003cbeb87220 */ /* 0x040fe20000400000 */
[-C--:B------:R-:W-:Y:S01]  /*9f90*/  LEA.HI.X.SX32 R53, R53, R3.reuse, 0x1, P4 ;  /* 0x0000000335357211 */ /* 0x080fe200020f0eff */
[----:B------:R-:W-:Y:S01]  /*9fa0*/  IMAD R65, R5, 0x22, RZ ;  /* 0x0000002205417824 */ /* 0x000fe200078e02ff */
[----:B------:R-:W-:Y:S01]  /*9fb0*/  IADD3 R38, P3, PT, R249, R2, RZ ;  /* 0x00000002f9267210 */ /* 0x000fe20007f7e0ff */
[C---:B------:R-:W-:Y:S01]  /*9fc0*/  FMUL R168, R190.reuse, R44 ;  /* 0x0000002cbea87220 */ /* 0x040fe20000400000 */
[----:B------:R-:W-:Y:S01]  /*9fd0*/  IADD3 R58, P4, PT, R61, R2, RZ ;  /* 0x000000023d3a7210 */ /* 0x000fe20007f9e0ff */
[----:B------:R-:W-:Y:S01]  /*9fe0*/  FMUL R174, R190, R50 ;  /* 0x00000032beae7220 */ /* 0x000fe20000400000 */
[----:B------:R-:W-:Y:S01]  /*9ff0*/  LEA.HI.X.SX32 R55, R45, R3, 0x1, P1 ;  /* 0x000000032d377211 */ /* 0x000fe200008f0eff */
[C---:B------:R-:W-:Y:S01]  /*a000*/  IMAD R69, R5.reuse, 0x26, RZ ;  /* 0x0000002605457824 */ /* 0x040fe200078e02ff */
[C---:B------:R-:W-:Y:S01]  /*a010*/  LEA R51, R5.reuse, -R5, 0x4 ;  /* 0x8000000505337211 */ /* 0x040fe200078e20ff */
[----:B------:R-:W-:Y:S01]  /*a020*/  IMAD R229, R5, 0x54, RZ ;  /* 0x0000005405e57824 */ /* 0x000fe200078e02ff */
[-C--:B------:R-:W-:Y:S01]  /*a030*/  IADD3 R60, P1, PT, R59, R2.reuse, RZ ;  /* 0x000000023b3c7210 */ /* 0x080fe20007f3e0ff */
[----:B------:R-:W-:Y:S01]  /*a040*/  IMAD R73, R5, 0x2a, RZ ;  /* 0x0000002a05497824 */ /* 0x000fe200078e02ff */
[-C--:B------:R-:W-:Y:S01]  /*a050*/  IADD3 R44, P6, PT, R217, R2.reuse, RZ ;  /* 0x00000002d92c7210 */ /* 0x080fe20007fde0ff */
[----:B------:R-:W-:Y:S01]  /*a060*/  IMAD R235, R5, 0x5c, RZ ;  /* 0x0000005c05eb7824 */ /* 0x000fe200078e02ff */
[----:B------:R-:W-:Y:S01]  /*a070*/  IADD3 R50, P5, PT, R223, R2, RZ ;  /* 0x00000002df327210 */ /* 0x000fe20007fbe0ff */
[----:B------:R-:W-:-:S02]  /*a080*/  IMAD R239, R5, 0x64, RZ ;  /* 0x0000006405ef7824 */ /* 0x000fc400078e02ff */
[C---:B------:R-:W-:Y:S01]  /*a090*/  FMUL R180, R190.reuse, R56 ;  /* 0x00000038beb47220 */ /* 0x040fe20000400000 */
[C---:B------:R-:W-:Y:S01]  /*a0a0*/  FMUL R181, R190.reuse, R57 ;  /* 0x00000039beb57220 */ /* 0x040fe20000400000 */
[C---:B------:R-:W-:Y:S01]  /*a0b0*/  FMUL R186, R190.reuse, R62 ;  /* 0x0000003ebeba7220 */ /* 0x040fe20000400000 */
[C---:B------:R-:W-:Y:S01]  /*a0c0*/  FMUL R187, R190.reuse, R63 ;  /* 0x0000003fbebb7220 */ /* 0x040fe20000400000 */
[C---:B------:R-:W-:Y:S01]  /*a0d0*/  FMUL R188, R190.reuse, R64 ;  /* 0x00000040bebc7220 */ /* 0x040fe20000400000 */
[C---:B------:R-:W-:Y:S01]  /*a0e0*/  FMUL R189, R190.reuse, R66 ;  /* 0x00000042bebd7220 */ /* 0x040fe20000400000 */
[----:B------:R-:W-:Y:S01]  /*a0f0*/  LEA.HI.X.SX32 R39, R61, R3, 0x1, P3 ;  /* 0x000000033d277211 */ /* 0x000fe200018f0eff */
[----:B------:R-:W-:Y:S01]  /*a100*/  FMUL R190, R190, R67 ;  /* 0x00000043bebe7220 */ /* 0x000fe20000400000 */
[----:B------:R-:W-:Y:S01]  /*a110*/  LEA.HI.X.SX32 R59, R59, R3, 0x1, P4 ;  /* 0x000000033b3b7211 */ /* 0x000fe200020f0eff */
[C---:B------:R-:W-:Y:S01]  /*a120*/  IMAD R63, R5.reuse, 0x13, RZ ;  /* 0x00000013053f7824 */ /* 0x040fe200078e02ff */
[C---:B------:R-:W-:Y:S01]  /*a130*/  LEA R57, R5.reuse, R5, 0x4 ;  /* 0x0000000505397211 */ /* 0x040fe200078e20ff */
[----:B------:R-:W-:Y:S01]  /*a140*/  IMAD R67, R5, 0x15, RZ ;  /* 0x0000001505437824 */ /* 0x000fe200078e02ff */
[-C--:B------:R-:W-:Y:S01]  /*a150*/  IADD3 R64, P4, PT, R65, R2.reuse, RZ ;  /* 0x0000000241407210 */ /* 0x080fe20007f9e0ff */
[----:B------:R-:W-:Y:S01]  /*a160*/  IMAD R77, R5, 0x2e, RZ ;  /* 0x0000002e054d7824 */ /* 0x000fe200078e02ff */
[-C--:B------:R-:W-:Y:S01]  /*a170*/  LEA.HI.X.SX32 R61, R51, R3.reuse, 0x1, P1 ;  /* 0x00000003333d7211 */ /* 0x080fe200008f0eff */
[----:B------:R-:W-:Y:S01]  /*a180*/  IMAD R81, R5, 0x32, RZ ;  /* 0x0000003205517824 */ /* 0x000fe200078e02ff */
[-C--:B------:R-:W-:Y:S01]  /*a190*/  IADD3 R56, P2, PT, R229, R2.reuse, RZ ;  /* 0x00000002e5387210 */ /* 0x080fe20007f5e0ff */
[----:B------:R-:W-:Y:S01]  /*a1a0*/  IMAD R243, R5, 0x6c, RZ ;  /* 0x0000006c05f37824 */ /* 0x000fe200078e02ff */
[-C--:B------:R-:W-:Y:S01]  /*a1b0*/  LEA.HI.X.SX32 R45, R65, R3.reuse, 0x1, P6 ;  /* 0x00000003412d7211 */ /* 0x080fe200030f0eff */
[----:B------:R-:W-:Y:S01]  /*a1c0*/  IMAD R85, R5, 0x36, RZ ;  /* 0x0000003605557824 */ /* 0x000fe200078e02ff */
[-C--:B------:R-:W-:Y:S01]  /*a1d0*/  LEA.HI.X.SX32 R51, R69, R3.reuse, 0x1, P5 ;  /* 0x0000000345337211 */ /* 0x080fe200028f0eff */
[----:B------:R-:W-:Y:S01]  /*a1e0*/  IMAD R247, R5, 0x74, RZ ;  /* 0x0000007405f77824 */ /* 0x000fe200078e02ff */
[-C--:B------:R-:W-:Y:S01]  /*a1f0*/  IADD3 R68, P6, PT, R69, R2.reuse, RZ ;  /* 0x0000000245447210 */ /* 0x080fe20007fde0ff */
[----:B------:R-:W-:Y:S01]  /*a200*/  IMAD R251, R5, 0x7c, RZ ;  /* 0x0000007c05fb7824 */ /* 0x000fe200078e02ff */
[-C--:B------:R-:W-:Y:S01]  /*a210*/  IADD3 R72, P5, PT, R73, R2.reuse, RZ ;  /* 0x0000000249487210 */ /* 0x080fe20007fbe0ff */
[----:B------:R-:W-:Y:S01]  /*a220*/  IMAD R71, R5, 0x17, RZ ;  /* 0x0000001705477824 */ /* 0x000fe200078e02ff */
[-C--:B------:R-:W-:Y:S01]  /*a230*/  IADD3 R62, P3, PT, R235, R2.reuse, RZ ;  /* 0x00000002eb3e7210 */ /* 0x080fe20007f7e0ff */
[----:B------:R-:W-:Y:S01]  /*a240*/  IMAD R75, R5, 0x19, RZ ;  /* 0x00000019054b7824 */ /* 0x000fe200078e02ff */
[-C--:B------:R-:W-:Y:S01]  /*a250*/  IADD3 R66, P1, PT, R239, R2.reuse, RZ ;  /* 0x00000002ef427210 */ /* 0x080fe20007f3e0ff */
[----:B------:R-:W-:Y:S01]  /*a260*/  IMAD R79, R5, 0x1b, RZ ;  /* 0x0000001b054f7824 */ /* 0x000fe200078e02ff */
[-C--:B------:R-:W-:Y:S01]  /*a270*/  LEA.HI.X.SX32 R65, R57, R3.reuse, 0x1, P4 ;  /* 0x0000000339417211 */ /* 0x080fe200020f0eff */
[----:B------:R-:W-:Y:S01]  /*a280*/  IMAD R211, R5, 0x3a, RZ ;  /* 0x0000003a05d37824 */ /* 0x000fe200078e02ff */
[-C--:B------:R-:W-:Y:S01]  /*a290*/  LEA.HI.X.SX32 R57, R73, R3.reuse, 0x1, P2 ;  /* 0x0000000349397211 */ /* 0x080fe200010f0eff */
[----:B------:R-:W-:Y:S01]  /*a2a0*/  IMAD R213, R5, 0x3e, RZ ;  /* 0x0000003e05d57824 */ /* 0x000fe200078e02ff */
[-C--:B------:R-:W-:Y:S01]  /*a2b0*/  LEA.HI.X.SX32 R69, R63, R3.reuse, 0x1, P6 ;  /* 0x000000033f457211 */ /* 0x080fe200030f0eff */
        /* <DEDUP_REMOVED lines=31> */
[----:B------:R-:W-:Y:S01]  /*a4b0*/  LEA.HI.X.SX32 R79, R213, R3, 0x1, P5 ;  /* 0x00000003d54f7211 */ /* 0x000fe200028f0eff */
[C---:B------:R-:W-:Y:S01]  /*a4c0*/  IMAD R99, R5.reuse, 0x2b, RZ ;  /* 0x0000002b05637824 */ /* 0x040fe200078e02ff */
[CC--:B------:R-:W-:Y:S01]  /*a4d0*/  LEA R93, R5.reuse, -R5.reuse, 0x5 ;  /* 0x80000005055d7211 */ /* 0x0c0fe200078e28ff */
[C---:B------:R-:W-:Y:S01]  /*a4e0*/  IMAD R101, R5.reuse, 0x2d, RZ ;  /* 0x0000002d05657824 */ /* 0x040fe200078e02ff */
[C---:B------:R-:W-:Y:S01]  /*a4f0*/  LEA R83, R5.reuse, R5, 0x5 ;  /* 0x0000000505537211 */ /* 0x040fe200078e28ff */
        /* <DEDUP_REMOVED lines=21> */
[-C--:B------:R-:W-:Y:S01]  /*a650*/  LEA.HI.X.SX32 R91, R91, R3.reuse, 0x1, P1 ;  /* 0x000000035b5b7211 */ /* 0x080fe200008f0eff */
[----:B------:R-:W-:Y:S01]  /*a660*/  IMAD R115, R5, 0x3b, RZ ;  /* 0x0000003b05737824 */ /* 0x000fe200078e02ff */
[----:B------:R-:W-:Y:S01]  /*a670*/  LEA.HI.X.SX32 R97, R97, R3, 0x1, P5 ;  /* 0x0000000361617211 */ /* 0x000fe200028f0eff */
[----:B------:R-:W-:Y:S01]  /*a680*/  IMAD R117, R5, 0x3d, RZ ;  /* 0x0000003d05757824 */ /* 0x000fe200078e02ff */
[-C--:B------:R-:W-:Y:S01]  /*a690*/  IADD3 R98, P6, PT, R231, R2.reuse, RZ ;  /* 0x00000002e7627210 */ /* 0x080fe20007fde0ff */
[----:B------:R0:W-:Y:S01]  /*a6a0*/  STG.E.U16 desc[UR32][R2.64], R4 ;  /* 0x0000000402007986 */ /* 0x0001e2000c101520 */
[-C--:B------:R-:W-:Y:S01]  /*a6b0*/  IADD3 R100, P2, PT, R209, R2.reuse, RZ ;  /* 0x00000002d1647210 */ /* 0x080fe20007f5e0ff */
[----:B--2---:R-:W-:Y:S01]  /*a6c0*/  UIMAD UR4, UR10, UR4, URZ ;  /* 0x000000040a0472a4 */ /* 0x004fe2000f8e02ff */
[----:B------:R-:W-:-:S02]  /*a6d0*/  IADD3 R102, P3, PT, R207, R2, RZ ;  /* 0x00000002cf667210 */ /* 0x000fc40007f7e0ff */
[-C--:B------:R-:W-:Y:S01]  /*a6e0*/  IADD3 R104, P1, PT, R205, R2.reuse, RZ ;  /* 0x00000002cd687210 */ /* 0x080fe20007f3e0ff */
[----:B------:R-:W-:Y:S01]  /*a6f0*/  USHF.L.U32 UR6, UR4, 0x2, URZ ;  /* 0x0000000204067899 */ /* 0x000fe200080006ff */
[-C--:B------:R-:W-:Y:S01]  /*a700*/  IADD3 R108, P5, PT, R201, R2.reuse, RZ ;  /* 0x00000002c96c7210 */ /* 0x080fe20007fbe0ff */
[----:B------:R-:W-:Y:S01]  /*a710*/  UIMAD.WIDE UR4, UR4, 0x4, URZ ;  /* 0x00000004040478a5 */ /* 0x000fe2000f8e02ff */
[----:B------:R-:W-:Y:S02]  /*a720*/  SHF.L.U32 R119, R5, 0x1, RZ ;  /* 0x0000000105777819 */ /* 0x000fe400000006ff */
[-C--:B------:R-:W-:Y:S02]  /*a730*/  LEA.HI.X.SX32 R95, R95, R3.reuse, 0x1, P4 ;  /* 0x000000035f5f7211 */ /* 0x080fe400020f0eff */
[----:B------:R-:W-:Y:S02]  /*a740*/  IADD3 R106, P4, PT, R203, R2, RZ ;  /* 0x00000002cb6a7210 */ /* 0x000fe40007f9e0ff */
[----:B------:R-:W-:-:S02]  /*a750*/  LEA.HI.X.SX32 R99, R99, R3, 0x1, P6 ;  /* 0x0000000363637211 */ /* 0x000fc400030f0eff */
[-C--:B------:R-:W-:Y:S02]  /*a760*/  LEA.HI.X.SX32 R101, R101, R3.reuse, 0x1, P2 ;  /* 0x0000000365657211 */ /* 0x080fe400010f0eff */
[-C--:B------:R-:W-:Y:S02]  /*a770*/  LEA.HI.X.SX32 R103, R103, R3.reuse, 0x1, P3 ;  /* 0x0000000367677211 */ /* 0x080fe400018f0eff */
[-C--:B------:R-:W-:Y:S02]  /*a780*/  LEA.HI.X.SX32 R105, R105, R3.reuse, 0x1, P1 ;  /* 0x0000000369697211 */ /* 0x080fe400008f0eff */
[----:B------:R-:W-:Y:S02]  /*a790*/  LEA.HI.X.SX32 R109, R109, R3, 0x1, P5 ;  /* 0x000000036d6d7211 */ /* 0x000fe400028f0eff */
[-C--:B------:R-:W-:Y:S02]  /*a7a0*/  IADD3 R110, P6, PT, R199, R2.reuse, RZ ;  /* 0x00000002c76e7210 */ /* 0x080fe40007fde0ff */
[----:B------:R-:W-:-:S02]  /*a7b0*/  IADD3 R112, P2, PT, R197, R2, RZ ;  /* 0x00000002c5707210 */ /* 0x000fc40007f5e0ff */
[-C--:B------:R-:W-:Y:S02]  /*a7c0*/  IADD3 R114, P3, PT, R195, R2.reuse, RZ ;  /* 0x00000002c3727210 */ /* 0x080fe40007f7e0ff */
[-C--:B------:R-:W-:Y:S02]  /*a7d0*/  IADD3 R116, P1, PT, R123, R2.reuse, RZ ;  /* 0x000000027b747210 */ /* 0x080fe40007f3e0ff */
[-C--:B------:R-:W-:Y:S02]  /*a7e0*/  IADD3 R120, P5, PT, R119, R2.reuse, RZ ;  /* 0x0000000277787210 */ /* 0x080fe40007fbe0ff */
[-C--:B------:R-:W-:Y:S02]  /*a7f0*/  LEA.HI.X.SX32 R107, R107, R3.reuse, 0x1, P4 ;  /* 0x000000036b6b7211 */ /* 0x080fe400020f0eff */
[----:B------:R-:W-:Y:S02]  /*a800*/  IADD3 R118, P4, PT, R121, R2, RZ ;  /* 0x0000000279767210 */ /* 0x000fe40007f9e0ff */
[----:B------:R-:W-:-:S02]  /*a810*/  LEA.HI.X.SX32 R111, R111, R3, 0x1, P6 ;  /* 0x000000036f6f7211 */ /* 0x000fc400030f0eff */
[-C--:B------:R-:W-:Y:S02]  /*a820*/  LEA.HI.X.SX32 R113, R113, R3.reuse, 0x1, P2 ;  /* 0x0000000371717211 */ /* 0x080fe400010f0eff */
[-C--:B------:R-:W-:Y:S02]  /*a830*/  LEA.HI.X.SX32 R115, R115, R3.reuse, 0x1, P3 ;  /* 0x0000000373737211 */ /* 0x080fe400018f0eff */
[-C--:B------:R-:W-:Y:S02]  /*a840*/  LEA.HI.X.SX32 R117, R117, R3.reuse, 0x1, P1 ;  /* 0x0000000375757211 */ /* 0x080fe400008f0eff */
[C---:B------:R-:W-:Y:S02]  /*a850*/  LEA.HI.X.SX32 R121, R5.reuse, R3, 0x1, P5 ;  /* 0x0000000305797211 */ /* 0x040fe400028f0eff */
[C---:B------:R-:W-:Y:S02]  /*a860*/  SHF.L.U32 R125, R5.reuse, 0x2, RZ ;  /* 0x00000002057d7819 */ /* 0x040fe400000006ff */
[----:B------:R-:W-:-:S02]  /*a870*/  SHF.L.U32 R127, R5, 0x3, RZ ;  /* 0x00000003057f7819 */ /* 0x000fc400000006ff */
[C---:B------:R-:W-:Y:S02]  /*a880*/  SHF.L.U32 R129, R5.reuse, 0x4, RZ ;  /* 0x0000000405817819 */ /* 0x040fe400000006ff */
[C---:B------:R-:W-:Y:S02]  /*a890*/  SHF.L.U32 R131, R5.reuse, 0x5, RZ ;  /* 0x0000000505837819 */ /* 0x040fe400000006ff */
[CC--:B------:R-:W-:Y:S02]  /*a8a0*/  LEA R122, P6, R5.reuse, R2.reuse, 0x2 ;  /* 0x00000002057a7211 */ /* 0x0c0fe400078c10ff */
[CC--:B------:R-:W-:Y:S02]  /*a8b0*/  LEA R124, P2, R5.reuse, R2.reuse, 0x3 ;  /* 0x00000002057c7211 */ /* 0x0c0fe400078418ff */
[CC--:B------:R-:W-:Y:S02]  /*a8c0*/  LEA R126, P3, R5.reuse, R2.reuse, 0x4 ;  /* 0x00000002057e7211 */ /* 0x0c0fe400078620ff */
[----:B------:R-:W-:-:S02]  /*a8d0*/  LEA R128, P1, R5, R2, 0x5 ;  /* 0x0000000205807211 */ /* 0x000fc400078228ff */
[C---:B------:R-:W-:Y:S02]  /*a8e0*/  LEA R130, P5, R5.reuse, R2, 0x6 ;  /* 0x0000000205827211 */ /* 0x040fe400078a30ff */
[----:B------:R-:W-:Y:S02]  /*a8f0*/  LEA R5, R5, -R5, 0x6 ;  /* 0x8000000505057211 */ /* 0x000fe400078e30ff */
[-C--:B------:R-:W-:Y:S02]  /*a900*/  LEA.HI.X.SX32 R123, R119, R3.reuse, 0x1, P6 ;  /* 0x00000003777b7211 */ /* 0x080fe400030f0eff */
[----:B0-----:R-:W-:Y:S02]  /*a910*/  PRMT R2, R4, 0x7632, R2 ;  /* 0x0000763204027816 */ /* 0x001fe40000000002 */
[----:B------:R-:W-:Y:S02]  /*a920*/  F2FP.BF16.F32.PACK_AB R132, R133, R132 ;  /* 0x000000848584723e */ /* 0x000fe400000010ff */
[-C--:B------:R-:W-:Y:S01]  /*a930*/  LEA.HI.X.SX32 R125, R125, R3.reuse, 0x1, P2 ;  /* 0x000000037d7d7211 */ /* 0x080fe200010f0eff */
[----:B------:R0:W-:Y:S01]  /*a940*/  STG.E.U16 desc[UR32][R120.64], R2 ;  /* 0x0000000278007986 */ /* 0x0001e2000c101520 */
[----:B------:R-:W-:-:S02]  /*a950*/  LEA.HI.X.SX32 R127, R127, R3, 0x1, P3 ;  /* 0x000000037f7f7211 */ /* 0x000fc400018f0eff */
[-C--:B------:R-:W-:Y:S01]  /*a960*/  LEA.HI.X.SX32 R129, R129, R3.reuse, 0x1, P1 ;  /* 0x0000000381817211 */ /* 0x080fe200008f0eff */
[----:B------:R-:W-:Y:S01]  /*a970*/  STG.E.U16 desc[UR32][R122.64], R193 ;  /* 0x000000c17a007986 */ /* 0x000fe2000c101520 */
[-C--:B------:R-:W-:Y:S02]  /*a980*/  LEA.HI.X.SX32 R131, R131, R3.reuse, 0x1, P5 ;  /* 0x0000000383837211 */ /* 0x080fe400028f0eff */
[----:B------:R-:W-:Y:S02]  /*a990*/  LEA.HI.X.SX32 R119, R5, R3, 0x1, P4 ;  /* 0x0000000305777211 */ /* 0x000fe400020f0eff */
[----:B------:R-:W-:Y:S02]  /*a9a0*/  PRMT R3, R193, 0x7632, R3 ;  /* 0x00007632c1037816 */ /* 0x000fe40000000003 */
[----:B------:R-:W-:Y:S02]  /*a9b0*/  F2FP.BF16.F32.PACK_AB R134, R135, R134 ;  /* 0x000000868786723e */ /* 0x000fe400000010ff */
[----:B------:R-:W-:Y:S01]  /*a9c0*/  PRMT R4, R132, 0x7632, R4 ;  /* 0x0000763284047816 */ /* 0x000fe20000000004 */
[----:B------:R1:W-:Y:S01]  /*a9d0*/  STG.E.U16 desc[UR32][R20.64], R3 ;  /* 0x0000000314007986 */ /* 0x0003e2000c101520 */
[----:B------:R-:W-:-:S02]  /*a9e0*/  F2FP.BF16.F32.PACK_AB R136, R137, R136 ;  /* 0x000000888988723e */ /* 0x000fc400000010ff */
[----:B0-----:R-:W-:Y:S01]  /*a9f0*/  PRMT R2, R134, 0x7632, R2 ;  /* 0x0000763286027816 */ /* 0x001fe20000000002 */
[----:B------:R-:W-:Y:S01]  /*aa00*/  STG.E.U16 desc[UR32][R124.64], R132 ;  /* 0x000000847c007986 */ /* 0x000fe2000c101520 */
[----:B------:R-:W-:Y:S02]  /*aa10*/  F2FP.BF16.F32.PACK_AB R138, R139, R138 ;  /* 0x0000008a8b8a723e */ /* 0x000fe400000010ff */
[----:B------:R-:W-:Y:S01]  /*aa20*/  F2FP.BF16.F32.PACK_AB R140, R141, R140 ;  /* 0x0000008c8d8c723e */ /* 0x000fe200000010ff */
[----:B------:R0:W-:Y:S01]  /*aa30*/  STG.E.U16 desc[UR32][R28.64], R4 ;  /* 0x000000041c007986 */ /* 0x0001e2000c101520 */
[----:B------:R-:W-:Y:S02]  /*aa40*/  F2FP.BF16.F32.PACK_AB R142, R143, R142 ;  /* 0x0000008e8f8e723e */ /* 0x000fe400000010ff */
[----:B------:R-:W-:Y:S01]  /*aa50*/  F2FP.BF16.F32.PACK_AB R144, R145, R144 ;  /* 0x000000909190723e */ /* 0x000fe200000010ff */
[----:B------:R-:W-:Y:S01]  /*aa60*/  STG.E.U16 desc[UR32][R18.64], R134 ;  /* 0x0000008612007986 */ /* 0x000fe2000c101520 */
[----:B-1----:R-:W-:-:S02]  /*aa70*/  PRMT R21, R136, 0x7632, R21 ;  /* 0x0000763288157816 */ /* 0x002fc40000000015 */
[----:B------:R-:W-:Y:S01]  /*aa80*/  PRMT R3, R138, 0x7632, R3 ;  /* 0x000076328a037816 */ /* 0x000fe20000000003 */
[----:B------:R1:W-:Y:S01]  /*aa90*/  STG.E.U16 desc[UR32][R36.64], R2 ;  /* 0x0000000224007986 */ /* 0x0003e2000c101520 */
[----:B------:R-:W-:Y:S02]  /*aaa0*/  F2FP.BF16.F32.PACK_AB R146, R147, R146 ;  /* 0x000000929392723e */ /* 0x000fe400000010ff */
[----:B------:R-:W-:Y:S01]  /*aab0*/  F2FP.BF16.F32.PACK_AB R148, R149, R148 ;  /* 0x000000949594723e */ /* 0x000fe200000010ff */
[----:B------:R-:W-:Y:S01]  /*aac0*/  STG.E.U16 desc[UR32][R126.64], R136 ;  /* 0x000000887e007986 */ /* 0x000fe2000c101520 */
[----:B0-----:R-:W-:Y:S02]  /*aad0*/  PRMT R4, R146, 0x7632, R4 ;  /* 0x0000763292047816 */ /* 0x001fe40000000004 */
[----:B------:R-:W-:Y:S01]  /*aae0*/  F2FP.BF16.F32.PACK_AB R150, R151, R150 ;  /* 0x000000969796723e */ /* 0x000fe200000010ff */
[----:B------:R0:W-:Y:S01]  /*aaf0*/  STG.E.U16 desc[UR32][R42.64], R21 ;  /* 0x000000152a007986 */ /* 0x0001e2000c101520 */
[----:B------:R-:W-:-:S02]  /*ab00*/  F2FP.BF16.F32.PACK_AB R152, R153, R152 ;  /* 0x000000989998723e */ /* 0x000fc400000010ff */
[----:B------:R-:W-:Y:S01]  /*ab10*/  F2FP.BF16.F32.PACK_AB R154, R155, R154 ;  /* 0x0000009a9b9a723e */ /* 0x000fe200000010ff */
[----:B------:R2:W-:Y:S01]  /*ab20*/  STG.E.U16 desc[UR32][R26.64], R138 ;  /* 0x0000008a1a007986 */ /* 0x0005e2000c101520 */
[----:B-1----:R-:W-:Y:S02]  /*ab30*/  PRMT R2, R142, 0x7632, R2 ;  /* 0x000076328e027816 */ /* 0x002fe40000000002 */
[----:B------:R-:W-:Y:S01]  /*ab40*/  PRMT R36, R148, 0x7632, R36 ;  /* 0x0000763294247816 */ /* 0x000fe20000000024 */
[----:B------:R1:W-:Y:S01]  /*ab50*/  STG.E.U16 desc[UR32][R48.64], R3 ;  /* 0x0000000330007986 */ /* 0x0003e2000c101520 */
[----:B------:R-:W-:Y:S02]  /*ab60*/  F2FP.BF16.F32.PACK_AB R156, R157, R156 ;  /* 0x0000009c9d9c723e */ /* 0x000fe400000010ff */
[----:B------:R-:W-:Y:S01]  /*ab70*/  F2FP.BF16.F32.PACK_AB R158, R159, R158 ;  /* 0x0000009e9f9e723e */ /* 0x000fe200000010ff */
[----:B------:R-:W-:Y:S01]  /*ab80*/  STG.E.U16 desc[UR32][R16.64], R140 ;  /* 0x0000008c10007986 */ /* 0x000fe2000c101520 */
[----:B0-----:R-:W-:-:S02]  /*ab90*/  PRMT R42, R154, 0x7632, R42 ;  /* 0x000076329a2a7816 */ /* 0x001fc4000000002a */
[----:B------:R-:W-:Y:S02]  /*aba0*/  F2FP.BF16.F32.PACK_AB R160, R161, R160 ;  /* 0x000000a0a1a0723e */ /* 0x000fe400000010ff */
[----:B--2---:R-:W-:Y:S02]  /*abb0*/  PRMT R27, R140, 0x7632, R27 ;  /* 0x000076328c1b7816 */ /* 0x004fe4000000001b */
[----:B------:R-:W-:Y:S02]  /*abc0*/  F2FP.BF16.F32.PACK_AB R162, R163, R162 ;  /* 0x000000a2a3a2723e */ /* 0x000fe400000010ff */
[----:B-1----:R-:W-:Y:S01]  /*abd0*/  PRMT R3, R144, 0x7632, R3 ;  /* 0x0000763290037816 */ /* 0x002fe20000000003 */
[----:B------:R-:W-:Y:S01]  /*abe0*/  STG.E.U16 desc[UR32][R54.64], R27 ;  /* 0x0000001b36007986 */ /* 0x000fe2000c101520 */
[----:B------:R-:W-:Y:S02]  /*abf0*/  F2FP.BF16.F32.PACK_AB R164, R165, R164 ;  /* 0x000000a4a5a4723e */ /* 0x000fe400000010ff */
[----:B------:R-:W-:Y:S01]  /*ac00*/  PRMT R43, R162, 0x7632, R43 ;  /* 0x00007632a22b7816 */ /* 0x000fe2000000002b */
[----:B------:R-:W-:Y:S01]  /*ac10*/  STG.E.U16 desc[UR32][R34.64], R142 ;  /* 0x0000008e22007986 */ /* 0x000fe2000c101520 */
[----:B------:R-:W-:-:S02]  /*ac20*/  F2FP.BF16.F32.PACK_AB R166, R167, R166 ;  /* 0x000000a6a7a6723e */ /* 0x000fc400000010ff */
[----:B------:R-:W-:Y:S01]  /*ac30*/  F2FP.BF16.F32.PACK_AB R168, R169, R168 ;  /* 0x000000a8a9a8723e */ /* 0x000fe200000010ff */
[----:B------:R0:W-:Y:S01]  /*ac40*/  STG.E.U16 desc[UR32][R60.64], R2 ;  /* 0x000000023c007986 */ /* 0x0001e2000c101520 */
[----:B------:R-:W-:Y:S02]  /*ac50*/  F2FP.BF16.F32.PACK_AB R170, R171, R170 ;  /* 0x000000aaabaa723e */ /* 0x000fe400000010ff */
[----:B------:R-:W-:Y:S01]  /*ac60*/  PRMT R48, R168, 0x7632, R48 ;  /* 0x00007632a8307816 */ /* 0x000fe20000000030 */
[----:B------:R-:W-:Y:S01]  /*ac70*/  STG.E.U16 desc[UR32][R128.64], R144 ;  /* 0x0000009080007986 */ /* 0x000fe2000c101520 */
[----:B------:R-:W-:Y:S02]  /*ac80*/  F2FP.BF16.F32.PACK_AB R172, R173, R172 ;  /* 0x000000acadac723e */ /* 0x000fe400000010ff */
[----:B------:R-:W-:Y:S01]  /*ac90*/  PRMT R49, R170, 0x7632, R49 ;  /* 0x00007632aa317816 */ /* 0x000fe20000000031 */
[----:B------:R-:W-:Y:S01]  /*aca0*/  STG.E.U16 desc[UR32][R64.64], R3 ;  /* 0x0000000340007986 */ /* 0x000fe2000c101520 */
[----:B------:R-:W-:-:S02]  /*acb0*/  F2FP.BF16.F32.PACK_AB R174, R175, R174 ;  /* 0x000000aeafae723e */ /* 0x000fc400000010ff */
[----:B------:R-:W-:Y:S01]  /*acc0*/  F2FP.BF16.F32.PACK_AB R176, R177, R176 ;  /* 0x000000b0b1b0723e */ /* 0x000fe200000010ff */
[----:B------:R1:W-:Y:S01]  /*acd0*/  STG.E.U16 desc[UR32][R40.64], R146 ;  /* 0x0000009228007986 */ /* 0x0003e2000c101520 */
[----:B0-----:R-:W-:Y:S02]  /*ace0*/  PRMT R2, R150, 0x7632, R2 ;  /* 0x0000763296027816 */ /* 0x001fe40000000002 */
[----:B------:R-:W-:Y:S01]  /*acf0*/  F2FP.BF16.F32.PACK_AB R178, R179, R178 ;  /* 0x000000b2b3b2723e */ /* 0x000fe200000010ff */
[----:B------:R0:W-:Y:S01]  /*ad00*/  STG.E.U16 desc[UR32][R68.64], R4 ;  /* 0x0000000444007986 */ /* 0x0001e2000c101520 */
[----:B------:R-:W-:Y:S02]  /*ad10*/  F2FP.BF16.F32.PACK_AB R180, R181, R180 ;  /* 0x000000b4b5b4723e */ /* 0x000fe400000010ff */
[----:B------:R-:W-:Y:S01]  /*ad20*/  F2FP.BF16.F32.PACK_AB R182, R183, R182 ;  /* 0x000000b6b7b6723e */ /* 0x000fe200000010ff */
[----:B------:R-:W-:Y:S01]  /*ad30*/  STG.E.U16 desc[UR32][R24.64], R148 ;  /* 0x0000009418007986 */ /* 0x000fe2000c101520 */
[----:B------:R-:W-:-:S02]  /*ad40*/  PRMT R54, R180, 0x7632, R54 ;  /* 0x00007632b4367816 */ /* 0x000fc40000000036 */
[----:B------:R-:W-:Y:S01]  /*ad50*/  F2FP.BF16.F32.PACK_AB R184, R185, R184 ;  /* 0x000000b8b9b8723e */ /* 0x000fe200000010ff */
[----:B------:R-:W-:Y:S01]  /*ad60*/  STG.E.U16 desc[UR32][R72.64], R36 ;  /* 0x0000002448007986 */ /* 0x000fe2000c101520 */
[----:B-1----:R-:W-:Y:S02]  /*ad70*/  PRMT R40, R152, 0x7632, R40 ;  /* 0x0000763298287816 */ /* 0x002fe40000000028 */
[----:B------:R-:W-:Y:S01]  /*ad80*/  PRMT R41, R160, 0x7632, R41 ;  /* 0x00007632a0297816 */ /* 0x000fe20000000029 */
[----:B------:R1:W-:Y:S01]  /*ad90*/  STG.E.U16 desc[UR32][R46.64], R150 ;  /* 0x000000962e007986 */ /* 0x0003e2000c101520 */
[----:B0-----:R-:W0:Y:S01]  /*ada0*/  LDC.64 R4, c[0x0][0x3a0] ;  /* 0x0000e800ff047b82 */ /* 0x001e220000000a00 */
[----:B------:R-:W-:Y:S02]  /*adb0*/  PRMT R55, R182, 0x7632, R55 ;  /* 0x00007632b6377816 */ /* 0x000fe40000000037 */
[----:B------:R2:W-:Y:S01]  /*adc0*/  STG.E.U16 desc[UR32][R76.64], R2 ;  /* 0x000000024c007986 */ /* 0x0005e2000c101520 */
[----:B------:R-:W-:-:S02]  /*add0*/  F2FP.BF16.F32.PACK_AB R186, R187, R186 ;  /* 0x000000babbba723e */ /* 0x000fc400000010ff */
[C---:B------:R-:W-:Y:S01]  /*ade0*/  SHF.L.U32 R3, R0.reuse, 0x2, RZ ;  /* 0x0000000200037819 */ /* 0x040fe200000006ff */
[----:B------:R-:W-:Y:S01]  /*adf0*/  STG.E.U16 desc[UR32][R14.64], R152 ;  /* 0x000000980e007986 */ /* 0x000fe2000c101520 */
[----:B------:R-:W-:Y:S01]  /*ae00*/  F2FP.BF16.F32.PACK_AB R188, R191, R188 ;  /* 0x000000bcbfbc723e */ /* 0x000fe200000010ff */
[----:B------:R-:W-:Y:S01]  /*ae10*/  IMAD.HI R0, R0, 0x4, RZ ;  /* 0x0000000400007827 */ /* 0x000fe200078e02ff */
[----:B------:R-:W-:Y:S01]  /*ae20*/  F2FP.BF16.F32.PACK_AB R189, R190, R189 ;  /* 0x000000bdbebd723e */ /* 0x000fe200000010ff */
[----:B------:R-:W-:Y:S01]  /*ae30*/  STG.E.U16 desc[UR32][R80.64], R40 ;  /* 0x0000002850007986 */ /* 0x000fe2000c101520 */
[----:B-1----:R-:W-:Y:S02]  /*ae40*/  PRMT R46, R158, 0x7632, R46 ;  /* 0x000076329e2e7816 */ /* 0x002fe4000000002e */
[----:B------:R-:W-:Y:S01]  /*ae50*/  PRMT R47, R166, 0x7632, R47 ;  /* 0x00007632a62f7816 */ /* 0x000fe2000000002f */
[----:B------:R1:W-:Y:S01]  /*ae60*/  STG.E.U16 desc[UR32][R52.64], R154 ;  /* 0x0000009a34007986 */ /* 0x0003e2000c101520 */
[----:B--2---:R-:W-:-:S03]  /*ae70*/  PRMT R2, R156, 0x7632, R2 ;  /* 0x000076329c027816 */ /* 0x004fc60000000002 */
[----:B------:R-:W-:Y:S04]  /*ae80*/  STG.E.U16 desc[UR32][R84.64], R42 ;  /* 0x0000002a54007986 */ /* 0x000fe8000c101520 */
[----:B------:R-:W-:Y:S04]  /*ae90*/  STG.E.U16 desc[UR32][R32.64], R156 ;  /* 0x0000009c20007986 */ /* 0x000fe8000c101520 */
[----:B------:R0:W-:Y:S01]  /*aea0*/  STG.E.U16 desc[UR32][R88.64], R2 ;  /* 0x0000000258007986 */ /* 0x0001e2000c101520 */
[----:B-1----:R-:W-:Y:S02]  /*aeb0*/  PRMT R52, R176, 0x7632, R52 ;  /* 0x00007632b0347816 */ /* 0x002fe40000000034 */
[----:B------:R-:W-:Y:S01]  /*aec0*/  PRMT R53, R178, 0x7632, R53 ;  /* 0x00007632b2357816 */ /* 0x000fe20000000035 */
[----:B------:R1:W-:Y:S04]  /*aed0*/  STG.E.U16 desc[UR32][R58.64], R158 ;  /* 0x0000009e3a007986 */ /* 0x0003e8000c101520 */
[----:B------:R-:W-:Y:S04]  /*aee0*/  STG.E.U16 desc[UR32][R92.64], R46 ;  /* 0x0000002e5c007986 */ /* 0x000fe8000c101520 */
[----:B------:R-:W-:Y:S01]  /*aef0*/  STG.E.U16 desc[UR32][R130.64], R160 ;  /* 0x000000a082007986 */ /* 0x000fe2000c101520 */
[----:B0-----:R-:W-:-:S03]  /*af00*/  IADD3 R2, P1, P2, R3, UR6, R4 ;  /* 0x0000000603027c10 */ /* 0x001fc6000fa3e004 */
[----:B------:R-:W-:Y:S01]  /*af10*/  STG.E.U16 desc[UR32][R82.64], R41 ;  /* 0x0000002952007986 */ /* 0x000fe2000c101520 */
[----:B-1----:R-:W-:Y:S02]  /*af20*/  PRMT R58, R188, 0x7632, R58 ;  /* 0x00007632bc3a7816 */ /* 0x002fe4000000003a */
[----:B------:R-:W-:Y:S01]  /*af30*/  PRMT R59, R189, 0x7632, R59 ;  /* 0x00007632bd3b7816 */ /* 0x000fe2000000003b */
[----:B------:R0:W-:Y:S01]  /*af40*/  STG.E.U16 desc[UR32][R44.64], R162 ;  /* 0x000000a22c007986 */ /* 0x0001e2000c101520 */
[----:B------:R-:W-:-:S03]  /*af50*/  IADD3.X R3, PT, PT, R0, UR5, R5, P1, P2 ;  /* 0x0000000500037c10 */ /* 0x000fc60008fe4405 */
[----:B------:R-:W-:Y:S04]  /*af60*/  STG.E.U16 desc[UR32][R86.64], R43 ;  /* 0x0000002b56007986 */ /* 0x000fe8000c101520 */
[----:B------:R-:W-:Y:S01]  /*af70*/  STG.E.U16 desc[UR32][R12.64], R164 ;  /* 0x000000a40c007986 */ /* 0x000fe2000c101520 */
[----:B0-----:R-:W-:-:S05]  /*af80*/  PRMT R45, R164, 0x7632, R45 ;  /* 0x00007632a42d7816 */ /* 0x001fca000000002d */
[----:B------:R-:W-:Y:S04]  /*af90*/  STG.E.U16 desc[UR32][R90.64], R45 ;  /* 0x0000002d5a007986 */ /* 0x000fe8000c101520 */
[----:B------:R0:W-:Y:S04]  /*afa0*/  STG.E.U16 desc[UR32][R50.64], R166 ;  /* 0x000000a632007986 */ /* 0x0001e8000c101520 */
[----:B------:R-:W-:Y:S04]  /*afb0*/  STG.E.U16 desc[UR32][R94.64], R47 ;  /* 0x0000002f5e007986 */ /* 0x000fe8000c101520 */
[----:B------:R-:W-:Y:S01]  /*afc0*/  STG.E.U16 desc[UR32][R8.64], R168 ;  /* 0x000000a808007986 */ /* 0x000fe2000c101520 */
[----:B0-----:R-:W-:-:S03]  /*afd0*/  PRMT R50, R172, 0x7632, R50 ;  /* 0x00007632ac327816 */ /* 0x001fc60000000032 */
[----:B------:R-:W-:Y:S01]  /*afe0*/  STG.E.U16 desc[UR32][R96.64], R48 ;  /* 0x0000003060007986 */ /* 0x000fe2000c101520 */
[----:B------:R-:W-:-:S03]  /*aff0*/  PRMT R51, R174, 0x7632, R51 ;  /* 0x00007632ae337816 */ /* 0x000fc60000000033 */
[----:B------:R0:W-:Y:S04]  /*b000*/  STG.E.U16 desc[UR32][R56.64], R170 ;  /* 0x000000aa38007986 */ /* 0x0001e8000c101520 */
[----:B------:R1:W-:Y:S04]  /*b010*/  STG.E.U16 desc[UR32][R98.64], R49 ;  /* 0x0000003162007986 */ /* 0x0003e8000c101520 */
[----:B------:R1:W-:Y:S04]  /*b020*/  STG.E.U16 desc[UR32][R22.64], R172 ;  /* 0x000000ac16007986 */ /* 0x0003e8000c101520 */
[----:B------:R1:W-:Y:S01]  /*b030*/  STG.E.U16 desc[UR32][R100.64], R50 ;  /* 0x0000003264007986 */ /* 0x0003e2000c101520 */
[----:B0-----:R-:W-:-:S02]  /*b040*/  PRMT R56, R184, 0x7632, R56 ;  /* 0x00007632b8387816 */ /* 0x001fc40000000038 */
[----:B------:R-:W-:Y:S01]  /*b050*/  PRMT R57, R186, 0x7632, R57 ;  /* 0x00007632ba397816 */ /* 0x000fe20000000039 */
[----:B------:R1:W-:Y:S04]  /*b060*/  STG.E.U16 desc[UR32][R62.64], R174 ;  /* 0x000000ae3e007986 */ /* 0x0003e8000c101520 */
        /* <DEDUP_REMOVED lines=17> */
[----:B------:R1:W-:Y:S01]  /*b180*/  STG.E desc[UR32][R2.64], R192 ;  /* 0x000000c002007986 */ /* 0x0003e2000c101920 */
[----:B---3--:R-:W-:Y:S06]  /*b190*/  BAR.SYNC.DEFER_BLOCKING 0x0 ;  /* 0x0000000000007b1d */ /* 0x008fec0000010000 */
[----:B------:R-:W-:Y:S05]  /*b1a0*/  @P0 BRA `(.L_x_20) ;  /* 0x0000000000a00947 */ /* 0x000fea0003800000 */
[----:B------:R-:W0:Y:S01]  /*b1b0*/  S2UR UR5, SR_CgaCtaId ;  /* 0x00000000000579c3 */ /* 0x000e220000008800 */
[----:B------:R-:W-:Y:S01]  /*b1c0*/  NOP ;  /* 0x0000000000007918 */ /* 0x000fe20000000000 */
[----:B------:R-:W-:Y:S01]  /*b1d0*/  UMOV UR4, 0x50 ;  /* 0x0000005000047882 */ /* 0x000fe20000000000 */
[----:B------:R-:W-:Y:S01]  /*b1e0*/  MOV R0, UR12 ;  /* 0x0000000c00007c02 */ /* 0x000fe20008000f00 */
[----:B-1----:R-:W-:Y:S01]  /*b1f0*/  HFMA2 R7, -RZ, RZ, 0, 5.9604644775390625e-08 ;  /* 0x00000001ff077431 */ /* 0x002fe200000001ff */
[----:B------:R-:W-:Y:S02]  /*b200*/  MOV R3, 0xff ;  /* 0x000000ff00037802 */ /* 0x000fe40000000f00 */
[----:B------:R-:W-:-:S04]  /*b210*/  LOP3.LUT R0, R0, 0xffff, RZ, 0xc0, !PT ;  /* 0x0000ffff00007812 */ /* 0x000fc800078ec0ff */
[----:B------:R-:W-:-:S04]  /*b220*/  SHF.R.U32.HI R0, RZ, 0x5, R0 ;  /* 0x00000005ff007819 */ /* 0x000fc80000011600 */
[----:B------:R-:W-:Y:S02]  /*b230*/  IADD3 R2, PT, PT, R0, 0x10, RZ ;  /* 0x0000001000027810 */ /* 0x000fe40007ffe0ff */
[----:B------:R-:W-:Y:S01]  /*b240*/  SHF.L.U32 R0, R3, R0, RZ ;  /* 0x0000000003007219 */ /* 0x000fe200000006ff */
[----:B0-----:R-:W-:Y:S01]  /*b250*/  ULEA UR6, UR5, UR4, 0x18 ;  /* 0x0000000405067291 */ /* 0x001fe2000f8ec0ff */
[----:B------:R-:W-:-:S04]  /*b260*/  SHF.L.U32 R3, R7, R2, RZ ;  /* 0x0000000207037219 */ /* 0x000fc800000006ff */
[----:B------:R-:W-:-:S04]  /*b270*/  LOP3.LUT R0, R3, R0, RZ, 0xfc, !PT ;  /* 0x0000000003007212 */ /* 0x000fc800078efcff */
[----:B------:R-:W0:Y:S01]  /*b280*/  LDS R5, [UR6] ;  /* 0x00000006ff057984 */ /* 0x000e220008000800 */
[C---:B------:R-:W-:Y:S02]  /*b290*/  LOP3.LUT R2, R0.reuse, 0xffff, RZ, 0xc0, !PT ;  /* 0x0000ffff00027812 */ /* 0x040fe400078ec0ff */
[----:B0-----:R-:W-:-:S04]  /*b2a0*/  LOP3.LUT R3, R0, 0xffff, R5, 0x80, !PT ;  /* 0x0000ffff00037812 */ /* 0x001fc800078e8005 */
[----:B------:R-:W-:-:S13]  /*b2b0*/  ISETP.NE.AND P0, PT, R3, R2, PT ;  /* 0x000000020300720c */ /* 0x000fda0003f05270 */
[----:B------:R-:W-:Y:S05]  /*b2c0*/  @P0 BRA `(.L_x_21) ;  /* 0x0000000000500947 */ /* 0x000fea0003800000 */
[----:B------:R-:W-:Y:S02]  /*b2d0*/  SHF.R.U32.HI R5, RZ, 0x10, R5 ;  /* 0x00000010ff057819 */ /* 0x000fe40000011605 */
[----:B------:R-:W-:-:S04]  /*b2e0*/  SHF.R.U32.HI R2, RZ, 0x10, R0 ;  /* 0x00000010ff027819 */ /* 0x000fc80000011600 */
[----:B------:R-:W-:-:S04]  /*b2f0*/  LOP3.LUT R5, R5, R2, RZ, 0xc0, !PT ;  /* 0x0000000205057212 */ /* 0x000fc800078ec0ff */
[----:B------:R-:W-:-:S13]  /*b300*/  ISETP.NE.AND P0, PT, R5, R2, PT ;  /* 0x000000020500720c */ /* 0x000fda0003f05270 */
[----:B------:R-:W-:Y:S05]  /*b310*/  @P0 BRA `(.L_x_22) ;  /* 0x0000000000300947 */ /* 0x000fea0003800000 */
[----:B------:R-:W-:Y:S01]  /*b320*/  R2UR UR4, R0 ;  /* 0x00000000000472ca */ /* 0x000fe200000e0000 */
[----:B------:R-:W-:Y:S01]  /*b330*/  VOTEU.ANY UR5, UPT, PT ;  /* 0x0000000000057886 */ /* 0x000fe200038e0100 */
[----:B------:R-:W0:Y:S01]  /*b340*/  S2R R0, SR_LANEID ;  /* 0x0000000000007919 */ /* 0x000e220000000000 */
[----:B------:R-:W-:-:S10]  /*b350*/  UFLO.U32 UR5, UR5 ;  /* 0x00000005000572bd */ /* 0x000fd400080e0000 */
[----:B------:R-:W-:-:S06]  /*b360*/  ULOP3.LUT UR4, URZ, UR4, URZ, 0x33, !UPT ;  /* 0x00000004ff047292 */ /* 0x000fcc000f8e33ff */
[----:B------:R-:W-:-:S04]  /*b370*/  MOV R2, UR4 ;  /* 0x0000000400027c02 */ /* 0x000fc80008000f00 */
[----:B------:R-:W1:Y:S02]  /*b380*/  REDUX UR7, R2 ;  /* 0x00000000020773c4 */ /* 0x000e640000000000 */
[----:B------:R2:W-:Y:S01]  /*b390*/  UTCATOMSWS.AND URZ, UR4 ;  /* 0x0000000400ff79e3 */ /* 0x0005e20008000000 */
[----:B0-----:R-:W-:Y:S02]  /*b3a0*/  ISETP.EQ.U32.AND P0, PT, R0, UR5, PT ;  /* 0x0000000500007c0c */ /* 0x001fe4000bf02070 */
[----:B-1----:R-:W-:-:S11]  /*b3b0*/  MOV R0, UR7 ;  /* 0x0000000700007c02 */ /* 0x002fd60008000f00 */
[----:B------:R2:W-:Y:S01]  /*b3c0*/  @P0 ATOMS.AND RZ, [UR6], R0 ;  /* 0x00000000ffff098c */ /* 0x0005e2000a800006 */
[----:B------:R-:W-:Y:S05]  /*b3d0*/  BRA `(.L_x_20) ;  /* 0x0000000000147947 */ /* 0x000fea0003800000 */
.L_x_22:
[----:B------:R-:W-:-:S07]  /*b3e0*/  MOV R2, 0xb400 ;  /* 0x0000b40000027802 */ /* 0x000fce0000000f00 */
[----:B------:R-:W-:Y:S05]  /*b3f0*/  CALL.REL.NOINC `($__internal_0_$__cuda_sm10x_tcgen05_guardrail_trap_col_being_dealloced_not_returned_by_alloc) ;  /* 0x0000000000447944 */ /* 0x000fea0003c00000 */
[----:B------:R-:W-:Y:S05]  /*b400*/  BRA `(.L_x_20) ;  /* 0x0000000000087947 */ /* 0x000fea0003800000 */
.L_x_21:
[----:B------:R-:W-:-:S07]  /*b410*/  MOV R2, 0xb430 ;  /* 0x0000b43000027802 */ /* 0x000fce0000000f00 */
[----:B------:R-:W-:Y:S05]  /*b420*/  CALL.REL.NOINC `($__internal_2_$__cuda_sm10x_tcgen05_guardrail_trap_unallocated_columns_being_dealloced) ;  /* 0x0000000000507944 */ /* 0x000fea0003c00000 */
.L_x_20:
[----:B------:R-:W-:Y:S01]  /*b430*/  NOP ;  /* 0x0000000000007918 */ /* 0x000fe20000000000 */
[----:B--2---:R-:W-:Y:S05]  /*b440*/  EXIT ;  /* 0x000000000000794d */ /* 0x004fea0003800000 */
.L_x_8:
[----:B------:R-:W1:Y:S02]  /*b450*/  SYNCS.PHASECHK.TRANS64.TRYWAIT P4, [UR11+0x6000], RZ ;  /* 0x006000ffff0075a7 */ /* 0x000e64000808110b */
[----:B-1----:R-:W-:Y:S05]  /*b460*/  @!P4 BRA `(.L_x_8) ;  /* 0xfffffffc00f8c947 */ /* 0x002fea000383ffff */
[----:B------:R-:W-:Y:S05]  /*b470*/  BRA `(.L_x_7) ;  /* 0xffffff7800987947 */ /* 0x000fea000383ffff */
.L_x_14:
[----:B------:R-:W1:Y:S02]  /*b480*/  SYNCS.PHASECHK.TRANS64.TRYWAIT P2, [UR11+0xa010], RZ ;  /* 0x00a010ffff0075a7 */ /* 0x000e64000804110b */
[----:B-1----:R-:W-:Y:S05]  /*b490*/  @!P2 BRA `(.L_x_14) ;  /* 0xfffffffc00f8a947 */ /* 0x002fea000383ffff */
[----:B------:R-:W-:Y:S05]  /*b4a0*/  BRA `(.L_x_23) ;  /* 0xffffffb000447947 */ /* 0x000fea000383ffff */
.L_x_15:
[----:B------:R-:W1:Y:S02]  /*b4b0*/  SYNCS.PHASECHK.TRANS64.TRYWAIT P2, [UR15], R12 ;  /* 0x0000000cff0075a7 */ /* 0x000e64000804110f */
[----:B-1----:R-:W-:Y:S05]  /*b4c0*/  @!P2 BRA `(.L_x_15) ;  /* 0xfffffffc00f8a947 */ /* 0x002fea000383ffff */
[----:B------:R-:W-:Y:S05]  /*b4d0*/  BRA `(.L_x_24) ;  /* 0xffffffb800847947 */ /* 0x000fea000383ffff */
.L_x_19:
[----:B------:R-:W0:Y:S02]  /*b4e0*/  SYNCS.PHASECHK.TRANS64.TRYWAIT P4, [UR15], R2 ;  /* 0x00000002ff0075a7 */ /* 0x000e24000808110f */
[----:B0-----:R-:W-:Y:S05]  /*b4f0*/  @!P4 BRA `(.L_x_19) ;  /* 0xfffffffc00f8c947 */ /* 0x001fea000383ffff */
[----:B------:R-:W-:Y:S05]  /*b500*/  BRA `(.L_x_18) ;  /* 0xffffffd400fc7947 */ /* 0x000fea000383ffff */
        .weak           $__internal_0_$__cuda_sm10x_tcgen05_guardrail_trap_col_being_dealloced_not_returned_by_alloc
        .type           $__internal_0_$__cuda_sm10x_tcgen05_guardrail_trap_col_being_dealloced_not_returned_by_alloc,@function
        .size           $__internal_0_$__cuda_sm10x_tcgen05_guardrail_trap_col_being_dealloced_not_returned_by_alloc,($__internal_1_$__cuda_sm10x_tcgen05_guardrail_trap_phase_invalid_during_alloc - $__internal_0_$__cuda_sm10x_tcgen05_guardrail_trap_col_being_dealloced_not_returned_by_alloc)
$__internal_0_$__cuda_sm10x_tcgen05_guardrail_trap_col_being_dealloced_not_returned_by_alloc:
[----:B------:R-:W-:Y:S05]  /*b510*/  BPT.TRAP 0x1 ;  /* 0x000000040000795c */ /* 0x000fea0000300000 */
[----:B------:R-:W-:-:S04]  /*b520*/  MOV R3, 0x0 ;  /* 0x0000000000037802 */ /* 0x000fc80000000f00 */
[----:B------:R-:W-:Y:S05]  /*b530*/  RET.REL.NODEC R2 `(attn_fwd) ;  /* 0xffffff4802b07950 */ /* 0x000fea0003c3ffff */
        .weak           $__internal_1_$__cuda_sm10x_tcgen05_guardrail_trap_phase_invalid_during_alloc
        .type           $__internal_1_$__cuda_sm10x_tcgen05_guardrail_trap_phase_invalid_during_alloc,@function
        .size           $__internal_1_$__cuda_sm10x_tcgen05_guardrail_trap_phase_invalid_during_alloc,($__internal_2_$__cuda_sm10x_tcgen05_guardrail_trap_unallocated_columns_being_dealloced - $__internal_1_$__cuda_sm10x_tcgen05_guardrail_trap_phase_invalid_during_alloc)
$__internal_1_$__cuda_sm10x_tcgen05_guardrail_trap_phase_invalid_during_alloc:
[----:B------:R-:W-:Y:S05]  /*b540*/  BPT.TRAP 0x1 ;  /* 0x000000040000795c */ /* 0x000fea0000300000 */
[----:B------:R-:W-:-:S04]  /*b550*/  HFMA2 R3, -RZ, RZ, 0, 0 ;  /* 0x00000000ff037431 */ /* 0x000fc800000001ff */
[----:B------:R-:W-:Y:S05]  /*b560*/  RET.REL.NODEC R2 `(attn_fwd) ;  /* 0xffffff4802a47950 */ /* 0x000fea0003c3ffff */
        .weak           $__internal_2_$__cuda_sm10x_tcgen05_guardrail_trap_unallocated_columns_being_dealloced
        .type           $__internal_2_$__cuda_sm10x_tcgen05_guardrail_trap_unallocated_columns_being_dealloced,@function
        .size           $__internal_2_$__cuda_sm10x_tcgen05_guardrail_trap_unallocated_columns_being_dealloced,(.L_x_28 - $__internal_2_$__cuda_sm10x_tcgen05_guardrail_trap_unallocated_columns_being_dealloced)
$__internal_2_$__cuda_sm10x_tcgen05_guardrail_trap_unallocated_columns_being_dealloced:
[----:B------:R-:W-:Y:S05]  /*b570*/  BPT.TRAP 0x1 ;  /* 0x000000040000795c */ /* 0x000fea0000300000 */
[----:B------:R-:W-:-:S04]  /*b580*/  MOV R3, 0x0 ;  /* 0x0000000000037802 */ /* 0x000fc80000000f00 */
[----:B------:R-:W-:Y:S05]  /*b590*/  RET.REL.NODEC R2 `(attn_fwd) ;  /* 0xffffff4802987950 */ /* 0x000fea0003c3ffff */
.L_x_25:
[----:B------:R-:W-:-:S00]  /*b5a0*/  BRA `(.L_x_25) ;  /* 0xfffffffc00fc7947 */ /* 0x000fc0000383ffff */
[----:B------:R-:W-:-:S00]  /*b5b0*/  NOP ;  /* 0x0000000000007918 */ /* 0x000fc00000000000 */
        /* <DEDUP_REMOVED lines=12> */
.L_x_28:


//--------------------- .nv.global.init           --------------------------
	.section	.nv.global.init,"aw",@progbits
.nv.global.init:
	.type		_$_str,@object
	.size		_$_str,(.L_3 - _$_str)
_$_str:
        /*0000*/ 	.byte	0x5f, 0x5f, 0x43, 0x55, 0x44, 0x41, 0x5f, 0x46, 0x54, 0x5a, 0x00
.L_3:


//--------------------- .nv.shared.attn_fwd       --------------------------
	.section	.nv.shared.attn_fwd,"aw",@nobits
	.sectionflags	@""
	.align	16
	.zero		1024


//--------------------- .nv.shared.reserved.0     --------------------------
	.section	.nv.shared.reserved.0,"aw",@nobits
	.align	8
	.weak		__nv_reservedSMEM_offset_0_alias
	.size		__nv_reservedSMEM_offset_0_alias, 0, 64
	.other		__nv_reservedSMEM_offset_0_alias,@"STO_CUDA_RESERVED_SHARED STV_DEFAULT"
__nv_reservedSMEM_offset_0_alias:
	.zero		0
.nv.shared.reserved.0:
	.zero		64
	.weak		__nv_reservedSMEM_allocation_phase
	.type		__nv_reservedSMEM_allocation_phase,@object
	.size		__nv_reservedSMEM_allocation_phase,(.L_0 - __nv_reservedSMEM_allocation_phase)
__nv_reservedSMEM_allocation_phase:
	.zero		1
.L_0:
	.zero		7
	.weak		__nv_reservedSMEM_devtool_atexit_pc
	.type		__nv_reservedSMEM_devtool_atexit_pc,@object
	.size		__nv_reservedSMEM_devtool_atexit_pc,(__nv_reservedSMEM_allocation_mask - __nv_reservedSMEM_devtool_atexit_pc)
__nv_reservedSMEM_devtool_atexit_pc:
	.zero		8
	.weak		__nv_reservedSMEM_allocation_mask
	.type		__nv_reservedSMEM_allocation_mask,@object
	.size		__nv_reservedSMEM_allocation_mask,(.L_2 - __nv_reservedSMEM_allocation_mask)
__nv_reservedSMEM_allocation_mask:
	.zero		4
.L_2:


//--------------------- .nv.constant0.attn_fwd    --------------------------
	.section	.nv.constant0.attn_fwd,"a",@progbits
	.sectionflags	@""
	.align	4
.nv.constant0.attn_fwd:
	.zero		1032


//--------------------- SYMBOLS --------------------------

	.type		.nv.reservedSmem.offset0,@object
	.size		.nv.reservedSmem.offset0,0x4
	.type		.nv.reservedSmem.cap,@object
	.size		.nv.reservedSmem.cap,0x4
